// auto-generated by cutlass_sweep.gemm — config: {"arch": "sm_90", "cluster_m": 2, "cluster_n": 1, "dtype": "fp16", "stages": 0, "tile_k": 64, "tile_m": 256, "tile_n": 64}
#include "cutlass/cutlass.h"
#include "cutlass/gemm/collective/collective_builder.hpp"
#include "cutlass/gemm/device/gemm_universal_adapter.h"
#include "cutlass/gemm/kernel/gemm_universal.hpp"
#include "cutlass/epilogue/collective/collective_builder.hpp"

using ElemA = cutlass::half_t;
using ElemB = cutlass::half_t;
using ElemCD = cutlass::half_t;
using Acc  = float;
using TileShape    = cute::Shape<cute::_256, cute::_64, cute::_64>;
using ClusterShape = cute::Shape<cute::_2, cute::_1, cute::_1>;

using CollectiveEpilogue = typename cutlass::epilogue::collective::CollectiveBuilder<
    cutlass::arch::Sm90, cutlass::arch::OpClassTensorOp,
    TileShape, ClusterShape,
    cutlass::epilogue::collective::EpilogueTileAuto,
    Acc, Acc,
    ElemCD, cutlass::layout::RowMajor, 128 / cutlass::sizeof_bits<ElemCD>::value,
    ElemCD, cutlass::layout::RowMajor, 128 / cutlass::sizeof_bits<ElemCD>::value,
    cutlass::epilogue::collective::EpilogueScheduleAuto
  >::CollectiveOp;

using CollectiveMainloop = typename cutlass::gemm::collective::CollectiveBuilder<
    cutlass::arch::Sm90, cutlass::arch::OpClassTensorOp,
    ElemA, cutlass::layout::RowMajor, 128 / cutlass::sizeof_bits<ElemA>::value,
    ElemB, cutlass::layout::ColumnMajor, 128 / cutlass::sizeof_bits<ElemB>::value,
    Acc,
    TileShape, ClusterShape,
    cutlass::gemm::collective::StageCountAutoCarveout<static_cast<int>(sizeof(typename CollectiveEpilogue::SharedStorage))>,
    cutlass::gemm::collective::KernelScheduleAuto
  >::CollectiveOp;

using GemmKernel = cutlass::gemm::kernel::GemmUniversal<
    cute::Shape<int,int,int,int>,
    CollectiveMainloop,
    CollectiveEpilogue
>;
using Gemm = cutlass::gemm::device::GemmUniversalAdapter<GemmKernel>;

// Force the device kernel symbol into the cubin without needing a host main.
auto* _anchor = &cutlass::device_kernel<GemmKernel>;


// ===== COMPILED SASS (sm_90a) =====

	.target	sm_90a

	.elftype	@"ET_EXEC"


//--------------------- .note.nv.tkinfo           --------------------------
	.section	.note.nv.tkinfo,"",@"SHT_NOTE"
	.sectionflags	@"SHF_NOTE_NV_TKINFO"
	.tkinfo
        /*0018*/ 	.word	0x00000002
        /*0030*/ 	.string	""
        /*0030*/ 	.string	"ptxas"
        /*0030*/ 	.string	"Cuda compilation tools, release 13.0, V13.0.88"
        /*0030*/ 	.string	"Build cuda_13.0.r13.0/compiler.36424714_0"
        /*0030*/ 	.string	"-arch sm_90a -m 64 "



//--------------------- .note.nv.cuinfo           --------------------------
	.section	.note.nv.cuinfo,"",@"SHT_NOTE"
	.sectionflags	@"SHF_NOTE_NV_CUINFO"
        /*0018*/ 	.short	0x0002
        /*001a*/ 	.short	0x005a
        /*001c*/ 	.short	0x0082
	.zero		2


//--------------------- .nv.info                  --------------------------
	.section	.nv.info,"",@"SHT_CUDA_INFO"
	.align	4


	//----- nvinfo : EIATTR_REGCOUNT
	.align		4
        /*0000*/ 	.byte	0x04, 0x2f
        /*0002*/ 	.short	(.L_15 - .L_14)
	.align		4
.L_14:
        /*0004*/ 	.word	index@(_ZN7cutlass13device_kernelINS_4gemm6kernel13GemmUniversalIN4cute5tupleIJiiiiEEENS1_10collective13CollectiveMmaINS1_34MainloopSm90TmaGmmaWarpSpecializedILi5ENS5_IJNS4_1CILi2EEENSA_ILi1EEESC_EEENS1_35KernelTmaWarpSpecializedCooperativeEEENS5_IJNSA_ILi256EEENSA_ILi64EEESH_EEENS_6half_tENS5_IJlSC_lEEESJ_SK_NS4_8TiledMMAINS4_8MMA_AtomIJNS4_4SM904GMMA25MMA_64x64x16_F32F16F16_SSILNSO_5MajorE0ELSQ_0ELNSO_7ScaleInE1ELSR_1EEEEEENS4_6LayoutISD_NS5_IJSC_NSA_ILi0EEESV_EEEEENS5_IJNS4_10UnderscoreESY_SY_EEEEENS4_13SM90_TMA_LOADENS4_14ComposedLayoutINS4_7SwizzleILi3ELi4ELi3EEENS4_18smem_ptr_flag_bitsILi16EEENSU_INS5_IJNSA_ILi8EEESH_EEENS5_IJSH_SC_EEEEEEEvNS4_8identityENS4_23SM90_TMA_LOAD_MULTICASTES1B_vS1C_EENS_8epilogue10collective6detail29Sm90TmaWarpSpecializedAdapterINS1G_15DefaultEpilogueISJ_SK_SK_NS1F_6thread17LinearCombinationISJ_Li1EffLNS1K_9ScaleType4KindE0ELNS_15FloatRoundStyleE2ESJ_EENS1_15EpilogueDefaultEEEEEvvEEEEvNT_6ParamsE)
        /*0008*/ 	.word	0x000000a8


	//----- nvinfo : EIATTR_FRAME_SIZE
	.align		4
.L_15:
        /*000c*/ 	.byte	0x04, 0x11
        /*000e*/ 	.short	(.L_17 - .L_16)
	.align		4
.L_16:
        /*0010*/ 	.word	index@(_ZN7cutlass13device_kernelINS_4gemm6kernel13GemmUniversalIN4cute5tupleIJiiiiEEENS1_10collective13CollectiveMmaINS1_34MainloopSm90TmaGmmaWarpSpecializedILi5ENS5_IJNS4_1CILi2EEENSA_ILi1EEESC_EEENS1_35KernelTmaWarpSpecializedCooperativeEEENS5_IJNSA_ILi256EEENSA_ILi64EEESH_EEENS_6half_tENS5_IJlSC_lEEESJ_SK_NS4_8TiledMMAINS4_8MMA_AtomIJNS4_4SM904GMMA25MMA_64x64x16_F32F16F16_SSILNSO_5MajorE0ELSQ_0ELNSO_7ScaleInE1ELSR_1EEEEEENS4_6LayoutISD_NS5_IJSC_NSA_ILi0EEESV_EEEEENS5_IJNS4_10UnderscoreESY_SY_EEEEENS4_13SM90_TMA_LOADENS4_14ComposedLayoutINS4_7SwizzleILi3ELi4ELi3EEENS4_18smem_ptr_flag_bitsILi16EEENSU_INS5_IJNSA_ILi8EEESH_EEENS5_IJSH_SC_EEEEEEEvNS4_8identityENS4_23SM90_TMA_LOAD_MULTICASTES1B_vS1C_EENS_8epilogue10collective6detail29Sm90TmaWarpSpecializedAdapterINS1G_15DefaultEpilogueISJ_SK_SK_NS1F_6thread17LinearCombinationISJ_Li1EffLNS1K_9ScaleType4KindE0ELNS_15FloatRoundStyleE2ESJ_EENS1_15EpilogueDefaultEEEEEvvEEEEvNT_6ParamsE)
        /*0014*/ 	.word	0x00000000


	//----- nvinfo : EIATTR_MIN_STACK_SIZE
	.align		4
.L_17:
        /*0018*/ 	.byte	0x04, 0x12
        /*001a*/ 	.short	(.L_19 - .L_18)
	.align		4
.L_18:
        /*001c*/ 	.word	index@(_ZN7cutlass13device_kernelINS_4gemm6kernel13GemmUniversalIN4cute5tupleIJiiiiEEENS1_10collective13CollectiveMmaINS1_34MainloopSm90TmaGmmaWarpSpecializedILi5ENS5_IJNS4_1CILi2EEENSA_ILi1EEESC_EEENS1_35KernelTmaWarpSpecializedCooperativeEEENS5_IJNSA_ILi256EEENSA_ILi64EEESH_EEENS_6half_tENS5_IJlSC_lEEESJ_SK_NS4_8TiledMMAINS4_8MMA_AtomIJNS4_4SM904GMMA25MMA_64x64x16_F32F16F16_SSILNSO_5MajorE0ELSQ_0ELNSO_7ScaleInE1ELSR_1EEEEEENS4_6LayoutISD_NS5_IJSC_NSA_ILi0EEESV_EEEEENS5_IJNS4_10UnderscoreESY_SY_EEEEENS4_13SM90_TMA_LOADENS4_14ComposedLayoutINS4_7SwizzleILi3ELi4ELi3EEENS4_18smem_ptr_flag_bitsILi16EEENSU_INS5_IJNSA_ILi8EEESH_EEENS5_IJSH_SC_EEEEEEEvNS4_8identityENS4_23SM90_TMA_LOAD_MULTICASTES1B_vS1C_EENS_8epilogue10collective6detail29Sm90TmaWarpSpecializedAdapterINS1G_15DefaultEpilogueISJ_SK_SK_NS1F_6thread17LinearCombinationISJ_Li1EffLNS1K_9ScaleType4KindE0ELNS_15FloatRoundStyleE2ESJ_EENS1_15EpilogueDefaultEEEEEvvEEEEvNT_6ParamsE)
        /*0020*/ 	.word	0x00000000
.L_19:


//--------------------- .nv.compat                --------------------------
	.section	.nv.compat,"",@"SHT_CUDA_COMPAT_INFO"
	.align	4
        /*0000*/ 	.byte	0x02, 0x09, 0x01, 0x00, 0x02, 0x02, 0x04, 0x00, 0x02, 0x05, 0x05, 0x00, 0x03, 0x07, 0x01, 0x01
        /*0010*/ 	.byte	0x02, 0x03, 0x01, 0x00, 0x02, 0x06, 0x01, 0x00, 0x04, 0x0b, 0x08, 0x00, 0x00, 0x00, 0x00, 0x00
        /*0020*/ 	.byte	0x00, 0x00, 0x00, 0x00


//--------------------- .nv.info._ZN7cutlass13device_kernelINS_4gemm6kernel13GemmUniversalIN4cute5tupleIJiiiiEEENS1_10collective13CollectiveMmaINS1_34MainloopSm90TmaGmmaWarpSpecializedILi5ENS5_IJNS4_1CILi2EEENSA_ILi1EEESC_EEENS1_35KernelTmaWarpSpecializedCooperativeEEENS5_IJNSA_ILi256EEENSA_ILi64EEESH_EEENS_6half_tENS5_IJlSC_lEEESJ_SK_NS4_8TiledMMAINS4_8MMA_AtomIJNS4_4SM904GMMA25MMA_64x64x16_F32F16F16_SSILNSO_5MajorE0ELSQ_0ELNSO_7ScaleInE1ELSR_1EEEEEENS4_6LayoutISD_NS5_IJSC_NSA_ILi0EEESV_EEEEENS5_IJNS4_10UnderscoreESY_SY_EEEEENS4_13SM90_TMA_LOADENS4_14ComposedLayoutINS4_7SwizzleILi3ELi4ELi3EEENS4_18smem_ptr_flag_bitsILi16EEENSU_INS5_IJNSA_ILi8EEESH_EEENS5_IJSH_SC_EEEEEEEvNS4_8identityENS4_23SM90_TMA_LOAD_MULTICASTES1B_vS1C_EENS_8epilogue10collective6detail29Sm90TmaWarpSpecializedAdapterINS1G_15DefaultEpilogueISJ_SK_SK_NS1F_6thread17LinearCombinationISJ_Li1EffLNS1K_9ScaleType4KindE0ELNS_15FloatRoundStyleE2ESJ_EENS1_15EpilogueDefaultEEEEEvvEEEEvNT_6ParamsE --------------------------
	.section	.nv.info._ZN7cutlass13device_kernelINS_4gemm6kernel13GemmUniversalIN4cute5tupleIJiiiiEEENS1_10collective13CollectiveMmaINS1_34MainloopSm90TmaGmmaWarpSpecializedILi5ENS5_IJNS4_1CILi2EEENSA_ILi1EEESC_EEENS1_35KernelTmaWarpSpecializedCooperativeEEENS5_IJNSA_ILi256EEENSA_ILi64EEESH_EEENS_6half_tENS5_IJlSC_lEEESJ_SK_NS4_8TiledMMAINS4_8MMA_AtomIJNS4_4SM904GMMA25MMA_64x64x16_F32F16F16_SSILNSO_5MajorE0ELSQ_0ELNSO_7ScaleInE1ELSR_1EEEEEENS4_6LayoutISD_NS5_IJSC_NSA_ILi0EEESV_EEEEENS5_IJNS4_10UnderscoreESY_SY_EEEEENS4_13SM90_TMA_LOADENS4_14ComposedLayoutINS4_7SwizzleILi3ELi4ELi3EEENS4_18smem_ptr_flag_bitsILi16EEENSU_INS5_IJNSA_ILi8EEESH_EEENS5_IJSH_SC_EEEEEEEvNS4_8identityENS4_23SM90_TMA_LOAD_MULTICASTES1B_vS1C_EENS_8epilogue10collective6detail29Sm90TmaWarpSpecializedAdapterINS1G_15DefaultEpilogueISJ_SK_SK_NS1F_6thread17LinearCombinationISJ_Li1EffLNS1K_9ScaleType4KindE0ELNS_15FloatRoundStyleE2ESJ_EENS1_15EpilogueDefaultEEEEEvvEEEEvNT_6ParamsE,"",@"SHT_CUDA_INFO"
	.sectionflags	@""
	.align	4


	//----- nvinfo : EIATTR_CUDA_API_VERSION
	.align		4
        /*0000*/ 	.byte	0x04, 0x37
        /*0002*/ 	.short	(.L_21 - .L_20)
.L_20:
        /*0004*/ 	.word	0x00000082


	//----- nvinfo : EIATTR_KPARAM_INFO
	.align		4
.L_21:
        /*0008*/ 	.byte	0x04, 0x17
        /*000a*/ 	.short	(.L_23 - .L_22)
.L_22:
        /*000c*/ 	.word	0x00000000
        /*0010*/ 	.short	0x0000
        /*0012*/ 	.short	0x0070
        /*0014*/ 	.byte	0x00, 0xf0, 0x01, 0x10


	//----- nvinfo : EIATTR_SPARSE_MMA_MASK
	.align		4
.L_23:
        /*0018*/ 	.byte	0x03, 0x50
        /*001a*/ 	.short	0x0000


	//----- nvinfo : EIATTR_MAXREG_COUNT
	.align		4
        /*001c*/ 	.byte	0x03, 0x1b
        /*001e*/ 	.short	0x00a8


	//----- nvinfo : EIATTR_NUM_BARRIERS
	.align		4
        /*0020*/ 	.byte	0x02, 0x4c
        /*0022*/ 	.byte	0x01
	.zero		1


	//----- nvinfo : EIATTR_EXTERNS
	.align		4
        /*0024*/ 	.byte	0x04, 0x0f
        /*0026*/ 	.short	(.L_25 - .L_24)


	//   ....[0]....
	.align		4
.L_24:
        /*0028*/ 	.word	index@(__assertfail)


	//----- nvinfo : EIATTR_MERCURY_ISA_VERSION
	.align		4
.L_25:
        /*002c*/ 	.byte	0x03, 0x5f
        /*002e*/ 	.short	0x0101


	//----- nvinfo : EIATTR_INT_WARP_WIDE_INSTR_OFFSETS
	.align		4
        /*0030*/ 	.byte	0x04, 0x31
        /*0032*/ 	.short	(.L_27 - .L_26)


	//   ....[0]....
.L_26:
        /*0034*/ 	.word	0x000004a0


	//   ....[1]....
        /*0038*/ 	.word	0x000004d0


	//   ....[2]....
        /*003c*/ 	.word	0x00000690


	//----- nvinfo : EIATTR_COOP_GROUP_MASK_REGIDS
	.align		4
.L_27:
        /*0040*/ 	.byte	0x04, 0x29
        /*0042*/ 	.short	(.L_29 - .L_28)


	//   ....[0]....
.L_28:
        /*0044*/ 	.word	0xffffffff


	//   ....[1]....
        /*0048*/ 	.word	0xffffffff


	//   ....[2]....
        /*004c*/ 	.word	0xffffffff


	//   ....[3]....
        /*0050*/ 	.word	0xffffffff


	//   ....[4]....
        /*0054*/ 	.word	0xffffffff


	//   ....[5]....
        /*0058*/ 	.word	0xffffffff


	//----- nvinfo : EIATTR_COOP_GROUP_INSTR_OFFSETS
	.align		4
.L_29:
        /*005c*/ 	.byte	0x04, 0x28
        /*005e*/ 	.short	(.L_31 - .L_30)


	//   ....[0]....
.L_30:
        /*0060*/ 	.word	0x00000060


	//   ....[1]....
        /*0064*/ 	.word	0x00000070


	//   ....[2]....
        /*0068*/ 	.word	0x00000130


	//   ....[3]....
        /*006c*/ 	.word	0x000002f0


	//   ....[4]....
        /*0070*/ 	.word	0x00000810


	//   ....[5]....
        /*0074*/ 	.word	0x00001260


	//----- nvinfo : EIATTR_REG_RECONFIG
	.align		4
.L_31:
        /*0078*/ 	.byte	0x01, 0x54
	.zero		2


	//----- nvinfo : EIATTR_SYSCALL_OFFSETS
	.align		4
        /*007c*/ 	.byte	0x04, 0x46
        /*007e*/ 	.short	(.L_33 - .L_32)


	//   ....[0]....
.L_32:
        /*0080*/ 	.word	0x00001420


	//----- nvinfo : EIATTR_MBARRIER_INSTR_OFFSETS
	.align		4
.L_33:
        /*0084*/ 	.byte	0x04, 0x39
        /*0086*/ 	.short	(.L_35 - .L_34)


	//   ....[0]....
.L_34:
        /*0088*/ 	.word	0x00000230
        /*008c*/ 	.word	0x000000ff
        /*0090*/ 	.word	0x00000000
        /*0094*/ 	.short	0x0100
        /*0096*/ 	.byte	0x08
	.zero		1


	//   ....[1]....
        /*0098*/ 	.word	0x00000240
        /*009c*/ 	.word	0x000000ff
        /*00a0*/ 	.word	0x00000028
        /*00a4*/ 	.short	0x0100
        /*00a6*/ 	.byte	0x08
	.zero		1


	//   ....[2]....
        /*00a8*/ 	.word	0x00000250
        /*00ac*/ 	.word	0x000000ff
        /*00b0*/ 	.word	0x00000008
        /*00b4*/ 	.short	0x0100
        /*00b6*/ 	.byte	0x08
	.zero		1


	//   ....[3]....
        /*00b8*/ 	.word	0x00000260
        /*00bc*/ 	.word	0x000000ff
        /*00c0*/ 	.word	0x00000030
        /*00c4*/ 	.short	0x0100
        /*00c6*/ 	.byte	0x08
	.zero		1


	//   ....[4]....
        /*00c8*/ 	.word	0x00000270
        /*00cc*/ 	.word	0x000000ff
        /*00d0*/ 	.word	0x00000010
        /*00d4*/ 	.short	0x0100
        /*00d6*/ 	.byte	0x08
	.zero		1


	//   ....[5]....
        /*00d8*/ 	.word	0x00000280
        /*00dc*/ 	.word	0x000000ff
        /*00e0*/ 	.word	0x00000038
        /*00e4*/ 	.short	0x0100
        /*00e6*/ 	.byte	0x08
	.zero		1


	//   ....[6]....
        /*00e8*/ 	.word	0x00000290
        /*00ec*/ 	.word	0x000000ff
        /*00f0*/ 	.word	0x00000018
        /*00f4*/ 	.short	0x0100
        /*00f6*/ 	.byte	0x08
	.zero		1


	//   ....[7]....
        /*00f8*/ 	.word	0x000002a0
        /*00fc*/ 	.word	0x000000ff
        /*0100*/ 	.word	0x00000040
        /*0104*/ 	.short	0x0100
        /*0106*/ 	.byte	0x08
	.zero		1


	//   ....[8]....
        /*0108*/ 	.word	0x000002b0
        /*010c*/ 	.word	0x000000ff
        /*0110*/ 	.word	0x00000020
        /*0114*/ 	.short	0x0100
        /*0116*/ 	.byte	0x08
	.zero		1


	//   ....[9]....
        /*0118*/ 	.word	0x000002c0
        /*011c*/ 	.word	0x000000ff
        /*0120*/ 	.word	0x00000048
        /*0124*/ 	.short	0x0100
        /*0126*/ 	.byte	0x08
	.zero		1


	//   ....[10]....
        /*0128*/ 	.word	0x00000710
        /*012c*/ 	.word	0x000000ff
        /*0130*/ 	.word	0x00000060
        /*0134*/ 	.short	0x0100
        /*0136*/ 	.byte	0x06
	.zero		1


	//   ....[11]....
        /*0138*/ 	.word	0x000007a0
        /*013c*/ 	.word	0x000000ff
        /*0140*/ 	.word	0x00000068
        /*0144*/ 	.short	0x0100
        /*0146*/ 	.byte	0x06
	.zero		1


	//   ....[12]....
        /*0148*/ 	.word	0x000014e0
        /*014c*/ 	.word	0x00000003
        /*0150*/ 	.word	0x00000000
        /*0154*/ 	.short	0x010a
        /*0156*/ 	.byte	0x3f
	.zero		1


	//   ....[13]....
        /*0158*/ 	.word	0x00001520
        /*015c*/ 	.word	0x00000003
        /*0160*/ 	.word	0x00000000
        /*0164*/ 	.short	0x010a
        /*0166*/ 	.byte	0x3f
	.zero		1


	//   ....[14]....
        /*0168*/ 	.word	0x00001a70
        /*016c*/ 	.word	0x00000005
        /*0170*/ 	.word	0x00000000
        /*0174*/ 	.short	0x010a
        /*0176*/ 	.byte	0x3f
	.zero		1


	//   ....[15]....
        /*0178*/ 	.word	0x00001ab0
        /*017c*/ 	.word	0x00000005
        /*0180*/ 	.word	0x00000000
        /*0184*/ 	.short	0x010a
        /*0186*/ 	.byte	0x3f
	.zero		1


	//   ....[16]....
        /*0188*/ 	.word	0x00001e90
        /*018c*/ 	.word	0x00000005
        /*0190*/ 	.word	0x00000000
        /*0194*/ 	.short	0x0101
        /*0196*/ 	.byte	0x3f
	.zero		1


	//   ....[17]....
        /*0198*/ 	.word	0x000020b0
        /*019c*/ 	.word	0x00000003
        /*01a0*/ 	.word	0x00000000
        /*01a4*/ 	.short	0x0101
        /*01a6*/ 	.byte	0x3f
	.zero		1


	//   ....[18]....
        /*01a8*/ 	.word	0x00008110
        /*01ac*/ 	.word	0x00000017
        /*01b0*/ 	.word	0x00000028
        /*01b4*/ 	.short	0x010a
        /*01b6*/ 	.byte	0x3f
	.zero		1


	//   ....[19]....
        /*01b8*/ 	.word	0x00008480
        /*01bc*/ 	.word	0x00000003
        /*01c0*/ 	.word	0x00000068
        /*01c4*/ 	.short	0x0101
        /*01c6*/ 	.byte	0x3f
	.zero		1


	//   ....[20]....
        /*01c8*/ 	.word	0x00008be0
        /*01cc*/ 	.word	0x00000007
        /*01d0*/ 	.word	0x00000000
        /*01d4*/ 	.short	0x010a
        /*01d6*/ 	.byte	0x3f
	.zero		1


	//   ....[21]....
        /*01d8*/ 	.word	0x00008c60
        /*01dc*/ 	.word	0x00000008
        /*01e0*/ 	.word	0x00000000
        /*01e4*/ 	.short	0x010a
        /*01e6*/ 	.byte	0x3f
	.zero		1


	//   ....[22]....
        /*01e8*/ 	.word	0x00008cf0
        /*01ec*/ 	.word	0x00000009
        /*01f0*/ 	.word	0x00000000
        /*01f4*/ 	.short	0x010a
        /*01f6*/ 	.byte	0x3f
	.zero		1


	//   ....[23]....
        /*01f8*/ 	.word	0x00008d80
        /*01fc*/ 	.word	0x00000006
        /*0200*/ 	.word	0x00000000
        /*0204*/ 	.short	0x010a
        /*0206*/ 	.byte	0x3f
	.zero		1


	//   ....[24]....
        /*0208*/ 	.word	0x00008e10
        /*020c*/ 	.word	0x00000003
        /*0210*/ 	.word	0x00000000
        /*0214*/ 	.short	0x010a
        /*0216*/ 	.byte	0x3f
	.zero		1


	//   ....[25]....
        /*0218*/ 	.word	0x00008e70
        /*021c*/ 	.word	0x00000003
        /*0220*/ 	.word	0x00000000
        /*0224*/ 	.short	0x010a
        /*0226*/ 	.byte	0x3f
	.zero		1


	//   ....[26]....
        /*0228*/ 	.word	0x00008ec0
        /*022c*/ 	.word	0x00000005
        /*0230*/ 	.word	0x00000000
        /*0234*/ 	.short	0x010a
        /*0236*/ 	.byte	0x3f
	.zero		1


	//   ....[27]....
        /*0238*/ 	.word	0x00008f90
        /*023c*/ 	.word	0x00000017
        /*0240*/ 	.word	0x00000028
        /*0244*/ 	.short	0x010a
        /*0246*/ 	.byte	0x3f
	.zero		1


	//   ....[28]....
        /*0248*/ 	.word	0x00009060
        /*024c*/ 	.word	0x00000007
        /*0250*/ 	.word	0x00000000
        /*0254*/ 	.short	0x010a
        /*0256*/ 	.byte	0x3f
	.zero		1


	//   ....[29]....
        /*0258*/ 	.word	0x000090b0
        /*025c*/ 	.word	0x00000008
        /*0260*/ 	.word	0x00000000
        /*0264*/ 	.short	0x010a
        /*0266*/ 	.byte	0x3f
	.zero		1


	//   ....[30]....
        /*0268*/ 	.word	0x00009100
        /*026c*/ 	.word	0x00000009
        /*0270*/ 	.word	0x00000000
        /*0274*/ 	.short	0x010a
        /*0276*/ 	.byte	0x3f
	.zero		1


	//   ....[31]....
        /*0278*/ 	.word	0x00009150
        /*027c*/ 	.word	0x00000006
        /*0280*/ 	.word	0x00000000
        /*0284*/ 	.short	0x010a
        /*0286*/ 	.byte	0x3f
	.zero		1


	//----- nvinfo : EIATTR_NUM_MBARRIERS
	.align		4
.L_35:
        /*0288*/ 	.byte	0x03, 0x38
        /*028a*/ 	.short	0x000c


	//----- nvinfo : EIATTR_EXIT_INSTR_OFFSETS
	.align		4
        /*028c*/ 	.byte	0x04, 0x1c
        /*028e*/ 	.short	(.L_37 - .L_36)


	//   ....[0]....
.L_36:
        /*0290*/ 	.word	0x00000980


	//   ....[1]....
        /*0294*/ 	.word	0x00001190


	//   ....[2]....
        /*0298*/ 	.word	0x00007820


	//   ....[3]....
        /*029c*/ 	.word	0x00007d80


	//   ....[4]....
        /*02a0*/ 	.word	0x00008e60


	//----- nvinfo : EIATTR_MAX_THREADS
	.align		4
.L_37:
        /*02a4*/ 	.byte	0x04, 0x05
        /*02a6*/ 	.short	(.L_39 - .L_38)
.L_38:
        /*02a8*/ 	.word	0x00000180
        /*02ac*/ 	.word	0x00000001
        /*02b0*/ 	.word	0x00000001


	//----- nvinfo : EIATTR_CRS_STACK_SIZE
	.align		4
.L_39:
        /*02b4*/ 	.byte	0x04, 0x1e
        /*02b6*/ 	.short	(.L_41 - .L_40)
.L_40:
        /*02b8*/ 	.word	0x00000000


	//----- nvinfo : EIATTR_CBANK_PARAM_SIZE
	.align		4
.L_41:
        /*02bc*/ 	.byte	0x03, 0x19
        /*02be*/ 	.short	0x0470


	//----- nvinfo : EIATTR_PARAM_CBANK
	.align		4
        /*02c0*/ 	.byte	0x04, 0x0a
        /*02c2*/ 	.short	(.L_43 - .L_42)
	.align		4
.L_42:
        /*02c4*/ 	.word	index@(.nv.constant0._ZN7cutlass13device_kernelINS_4gemm6kernel13GemmUniversalIN4cute5tupleIJiiiiEEENS1_10collective13CollectiveMmaINS1_34MainloopSm90TmaGmmaWarpSpecializedILi5ENS5_IJNS4_1CILi2EEENSA_ILi1EEESC_EEENS1_35KernelTmaWarpSpecializedCooperativeEEENS5_IJNSA_ILi256EEENSA_ILi64EEESH_EEENS_6half_tENS5_IJlSC_lEEESJ_SK_NS4_8TiledMMAINS4_8MMA_AtomIJNS4_4SM904GMMA25MMA_64x64x16_F32F16F16_SSILNSO_5MajorE0ELSQ_0ELNSO_7ScaleInE1ELSR_1EEEEEENS4_6LayoutISD_NS5_IJSC_NSA_ILi0EEESV_EEEEENS5_IJNS4_10UnderscoreESY_SY_EEEEENS4_13SM90_TMA_LOADENS4_14ComposedLayoutINS4_7SwizzleILi3ELi4ELi3EEENS4_18smem_ptr_flag_bitsILi16EEENSU_INS5_IJNSA_ILi8EEESH_EEENS5_IJSH_SC_EEEEEEEvNS4_8identityENS4_23SM90_TMA_LOAD_MULTICASTES1B_vS1C_EENS_8epilogue10collective6detail29Sm90TmaWarpSpecializedAdapterINS1G_15DefaultEpilogueISJ_SK_SK_NS1F_6thread17LinearCombinationISJ_Li1EffLNS1K_9ScaleType4KindE0ELNS_15FloatRoundStyleE2ESJ_EENS1_15EpilogueDefaultEEEEEvvEEEEvNT_6ParamsE)
        /*02c8*/ 	.short	0x0210
        /*02ca*/ 	.short	0x0470


	//----- nvinfo : EIATTR_SW_WAR
	.align		4
.L_43:
        /*02cc*/ 	.byte	0x04, 0x36
        /*02ce*/ 	.short	(.L_45 - .L_44)
.L_44:
        /*02d0*/ 	.word	0x00000008
.L_45:


//--------------------- .nv.callgraph             --------------------------
	.section	.nv.callgraph,"",@"SHT_CUDA_CALLGRAPH"
	.align	4
	.sectionentsize	8
	.align		4
        /*0000*/ 	.word	0x00000000
	.align		4
        /*0004*/ 	.word	0xffffffff
	.align		4
        /*0008*/ 	.word	index@(_ZN7cutlass13device_kernelINS_4gemm6kernel13GemmUniversalIN4cute5tupleIJiiiiEEENS1_10collective13CollectiveMmaINS1_34MainloopSm90TmaGmmaWarpSpecializedILi5ENS5_IJNS4_1CILi2EEENSA_ILi1EEESC_EEENS1_35KernelTmaWarpSpecializedCooperativeEEENS5_IJNSA_ILi256EEENSA_ILi64EEESH_EEENS_6half_tENS5_IJlSC_lEEESJ_SK_NS4_8TiledMMAINS4_8MMA_AtomIJNS4_4SM904GMMA25MMA_64x64x16_F32F16F16_SSILNSO_5MajorE0ELSQ_0ELNSO_7ScaleInE1ELSR_1EEEEEENS4_6LayoutISD_NS5_IJSC_NSA_ILi0EEESV_EEEEENS5_IJNS4_10UnderscoreESY_SY_EEEEENS4_13SM90_TMA_LOADENS4_14ComposedLayoutINS4_7SwizzleILi3ELi4ELi3EEENS4_18smem_ptr_flag_bitsILi16EEENSU_INS5_IJNSA_ILi8EEESH_EEENS5_IJSH_SC_EEEEEEEvNS4_8identityENS4_23SM90_TMA_LOAD_MULTICASTES1B_vS1C_EENS_8epilogue10collective6detail29Sm90TmaWarpSpecializedAdapterINS1G_15DefaultEpilogueISJ_SK_SK_NS1F_6thread17LinearCombinationISJ_Li1EffLNS1K_9ScaleType4KindE0ELNS_15FloatRoundStyleE2ESJ_EENS1_15EpilogueDefaultEEEEEvvEEEEvNT_6ParamsE)
	.align		4
        /*000c*/ 	.word	index@(__assertfail)
	.align		4
        /*0010*/ 	.word	0x00000000
	.align		4
        /*0014*/ 	.word	0xfffffffe
	.align		4
        /*0018*/ 	.word	0x00000000
	.align		4
        /*001c*/ 	.word	0xfffffffd
	.align		4
        /*0020*/ 	.word	0x00000000
	.align		4
        /*0024*/ 	.word	0xfffffffc


//--------------------- .nv.constant4             --------------------------
	.section	.nv.constant4,"a",@progbits
	.align	8
	.align		8
.nv.constant4:
        /*0000*/ 	.dword	__assertfail
	.align		8
        /*0008*/ 	.dword	__unnamed_1
	.align		8
        /*0010*/ 	.dword	_ZN39_INTERNAL_b99c8290_4_k_cu_7704e551_34324cuda3std3__45__cpo5beginE
	.align		8
        /*0018*/ 	.dword	_ZN39_INTERNAL_b99c8290_4_k_cu_7704e551_34324cuda3std3__45__cpo3endE
	.align		8
        /*0020*/ 	.dword	_ZN39_INTERNAL_b99c8290_4_k_cu_7704e551_34324cuda3std3__45__cpo6cbeginE
	.align		8
        /*0028*/ 	.dword	_ZN39_INTERNAL_b99c8290_4_k_cu_7704e551_34324cuda3std3__45__cpo4cendE
	.align		8
        /*0030*/ 	.dword	_ZN39_INTERNAL_b99c8290_4_k_cu_7704e551_34324cuda3std3__441_GLOBAL__N__b99c8290_4_k_cu_7704e551_34326ignoreE
	.align		8
        /*0038*/ 	.dword	_ZN39_INTERNAL_b99c8290_4_k_cu_7704e551_34324cuda3std3__419piecewise_constructE
	.align		8
        /*0040*/ 	.dword	_ZN39_INTERNAL_b99c8290_4_k_cu_7704e551_34324cuda3std3__48in_placeE
	.align		8
        /*0048*/ 	.dword	_ZN39_INTERNAL_b99c8290_4_k_cu_7704e551_34324cuda3std6ranges3__45__cpo4swapE
	.align		8
        /*0050*/ 	.dword	_ZN39_INTERNAL_b99c8290_4_k_cu_7704e551_34324cuda3std6ranges3__45__cpo9iter_moveE
	.align		8
        /*0058*/ 	.dword	_ZN39_INTERNAL_b99c8290_4_k_cu_7704e551_34324cute7productE
	.align		8
        /*0060*/ 	.dword	_ZN39_INTERNAL_b99c8290_4_k_cu_7704e551_34324cute1_E
	.align		8
        /*0068*/ 	.dword	$str$22
	.align		8
        /*0070*/ 	.dword	$str$23


//--------------------- .text._ZN7cutlass13device_kernelINS_4gemm6kernel13GemmUniversalIN4cute5tupleIJiiiiEEENS1_10collective13CollectiveMmaINS1_34MainloopSm90TmaGmmaWarpSpecializedILi5ENS5_IJNS4_1CILi2EEENSA_ILi1EEESC_EEENS1_35KernelTmaWarpSpecializedCooperativeEEENS5_IJNSA_ILi256EEENSA_ILi64EEESH_EEENS_6half_tENS5_IJlSC_lEEESJ_SK_NS4_8TiledMMAINS4_8MMA_AtomIJNS4_4SM904GMMA25MMA_64x64x16_F32F16F16_SSILNSO_5MajorE0ELSQ_0ELNSO_7ScaleInE1ELSR_1EEEEEENS4_6LayoutISD_NS5_IJSC_NSA_ILi0EEESV_EEEEENS5_IJNS4_10UnderscoreESY_SY_EEEEENS4_13SM90_TMA_LOADENS4_14ComposedLayoutINS4_7SwizzleILi3ELi4ELi3EEENS4_18smem_ptr_flag_bitsILi16EEENSU_INS5_IJNSA_ILi8EEESH_EEENS5_IJSH_SC_EEEEEEEvNS4_8identityENS4_23SM90_TMA_LOAD_MULTICASTES1B_vS1C_EENS_8epilogue10collective6detail29Sm90TmaWarpSpecializedAdapterINS1G_15DefaultEpilogueISJ_SK_SK_NS1F_6thread17LinearCombinationISJ_Li1EffLNS1K_9ScaleType4KindE0ELNS_15FloatRoundStyleE2ESJ_EENS1_15EpilogueDefaultEEEEEvvEEEEvNT_6ParamsE --------------------------
	.section	.text._ZN7cutlass13device_kernelINS_4gemm6kernel13GemmUniversalIN4cute5tupleIJiiiiEEENS1_10collective13CollectiveMmaINS1_34MainloopSm90TmaGmmaWarpSpecializedILi5ENS5_IJNS4_1CILi2EEENSA_ILi1EEESC_EEENS1_35KernelTmaWarpSpecializedCooperativeEEENS5_IJNSA_ILi256EEENSA_ILi64EEESH_EEENS_6half_tENS5_IJlSC_lEEESJ_SK_NS4_8TiledMMAINS4_8MMA_AtomIJNS4_4SM904GMMA25MMA_64x64x16_F32F16F16_SSILNSO_5MajorE0ELSQ_0ELNSO_7ScaleInE1ELSR_1EEEEEENS4_6LayoutISD_NS5_IJSC_NSA_ILi0EEESV_EEEEENS5_IJNS4_10UnderscoreESY_SY_EEEEENS4_13SM90_TMA_LOADENS4_14ComposedLayoutINS4_7SwizzleILi3ELi4ELi3EEENS4_18smem_ptr_flag_bitsILi16EEENSU_INS5_IJNSA_ILi8EEESH_EEENS5_IJSH_SC_EEEEEEEvNS4_8identityENS4_23SM90_TMA_LOAD_MULTICASTES1B_vS1C_EENS_8epilogue10collective6detail29Sm90TmaWarpSpecializedAdapterINS1G_15DefaultEpilogueISJ_SK_SK_NS1F_6thread17LinearCombinationISJ_Li1EffLNS1K_9ScaleType4KindE0ELNS_15FloatRoundStyleE2ESJ_EENS1_15EpilogueDefaultEEEEEvvEEEEvNT_6ParamsE,"ax",@progbits
	.align	128
.text._ZN7cutlass13device_kernelINS_4gemm6kernel13GemmUniversalIN4cute5tupleIJiiiiEEENS1_10collective13CollectiveMmaINS1_34MainloopSm90TmaGmmaWarpSpecializedILi5ENS5_IJNS4_1CILi2EEENSA_ILi1EEESC_EEENS1_35KernelTmaWarpSpecializedCooperativeEEENS5_IJNSA_ILi256EEENSA_ILi64EEESH_EEENS_6half_tENS5_IJlSC_lEEESJ_SK_NS4_8TiledMMAINS4_8MMA_AtomIJNS4_4SM904GMMA25MMA_64x64x16_F32F16F16_SSILNSO_5MajorE0ELSQ_0ELNSO_7ScaleInE1ELSR_1EEEEEENS4_6LayoutISD_NS5_IJSC_NSA_ILi0EEESV_EEEEENS5_IJNS4_10UnderscoreESY_SY_EEEEENS4_13SM90_TMA_LOADENS4_14ComposedLayoutINS4_7SwizzleILi3ELi4ELi3EEENS4_18smem_ptr_flag_bitsILi16EEENSU_INS5_IJNSA_ILi8EEESH_EEENS5_IJSH_SC_EEEEEEEvNS4_8identityENS4_23SM90_TMA_LOAD_MULTICASTES1B_vS1C_EENS_8epilogue10collective6detail29Sm90TmaWarpSpecializedAdapterINS1G_15DefaultEpilogueISJ_SK_SK_NS1F_6thread17LinearCombinationISJ_Li1EffLNS1K_9ScaleType4KindE0ELNS_15FloatRoundStyleE2ESJ_EENS1_15EpilogueDefaultEEEEEvvEEEEvNT_6ParamsE:
        .type           _ZN7cutlass13device_kernelINS_4gemm6kernel13GemmUniversalIN4cute5tupleIJiiiiEEENS1_10collective13CollectiveMmaINS1_34MainloopSm90TmaGmmaWarpSpecializedILi5ENS5_IJNS4_1CILi2EEENSA_ILi1EEESC_EEENS1_35KernelTmaWarpSpecializedCooperativeEEENS5_IJNSA_ILi256EEENSA_ILi64EEESH_EEENS_6half_tENS5_IJlSC_lEEESJ_SK_NS4_8TiledMMAINS4_8MMA_AtomIJNS4_4SM904GMMA25MMA_64x64x16_F32F16F16_SSILNSO_5MajorE0ELSQ_0ELNSO_7ScaleInE1ELSR_1EEEEEENS4_6LayoutISD_NS5_IJSC_NSA_ILi0EEESV_EEEEENS5_IJNS4_10UnderscoreESY_SY_EEEEENS4_13SM90_TMA_LOADENS4_14ComposedLayoutINS4_7SwizzleILi3ELi4ELi3EEENS4_18smem_ptr_flag_bitsILi16EEENSU_INS5_IJNSA_ILi8EEESH_EEENS5_IJSH_SC_EEEEEEEvNS4_8identityENS4_23SM90_TMA_LOAD_MULTICASTES1B_vS1C_EENS_8epilogue10collective6detail29Sm90TmaWarpSpecializedAdapterINS1G_15DefaultEpilogueISJ_SK_SK_NS1F_6thread17LinearCombinationISJ_Li1EffLNS1K_9ScaleType4KindE0ELNS_15FloatRoundStyleE2ESJ_EENS1_15EpilogueDefaultEEEEEvvEEEEvNT_6ParamsE,@function
        .size           _ZN7cutlass13device_kernelINS_4gemm6kernel13GemmUniversalIN4cute5tupleIJiiiiEEENS1_10collective13CollectiveMmaINS1_34MainloopSm90TmaGmmaWarpSpecializedILi5ENS5_IJNS4_1CILi2EEENSA_ILi1EEESC_EEENS1_35KernelTmaWarpSpecializedCooperativeEEENS5_IJNSA_ILi256EEENSA_ILi64EEESH_EEENS_6half_tENS5_IJlSC_lEEESJ_SK_NS4_8TiledMMAINS4_8MMA_AtomIJNS4_4SM904GMMA25MMA_64x64x16_F32F16F16_SSILNSO_5MajorE0ELSQ_0ELNSO_7ScaleInE1ELSR_1EEEEEENS4_6LayoutISD_NS5_IJSC_NSA_ILi0EEESV_EEEEENS5_IJNS4_10UnderscoreESY_SY_EEEEENS4_13SM90_TMA_LOADENS4_14ComposedLayoutINS4_7SwizzleILi3ELi4ELi3EEENS4_18smem_ptr_flag_bitsILi16EEENSU_INS5_IJNSA_ILi8EEESH_EEENS5_IJSH_SC_EEEEEEEvNS4_8identityENS4_23SM90_TMA_LOAD_MULTICASTES1B_vS1C_EENS_8epilogue10collective6detail29Sm90TmaWarpSpecializedAdapterINS1G_15DefaultEpilogueISJ_SK_SK_NS1F_6thread17LinearCombinationISJ_Li1EffLNS1K_9ScaleType4KindE0ELNS_15FloatRoundStyleE2ESJ_EENS1_15EpilogueDefaultEEEEEvvEEEEvNT_6ParamsE,(.L_x_199 - _ZN7cutlass13device_kernelINS_4gemm6kernel13GemmUniversalIN4cute5tupleIJiiiiEEENS1_10collective13CollectiveMmaINS1_34MainloopSm90TmaGmmaWarpSpecializedILi5ENS5_IJNS4_1CILi2EEENSA_ILi1EEESC_EEENS1_35KernelTmaWarpSpecializedCooperativeEEENS5_IJNSA_ILi256EEENSA_ILi64EEESH_EEENS_6half_tENS5_IJlSC_lEEESJ_SK_NS4_8TiledMMAINS4_8MMA_AtomIJNS4_4SM904GMMA25MMA_64x64x16_F32F16F16_SSILNSO_5MajorE0ELSQ_0ELNSO_7ScaleInE1ELSR_1EEEEEENS4_6LayoutISD_NS5_IJSC_NSA_ILi0EEESV_EEEEENS5_IJNS4_10UnderscoreESY_SY_EEEEENS4_13SM90_TMA_LOADENS4_14ComposedLayoutINS4_7SwizzleILi3ELi4ELi3EEENS4_18smem_ptr_flag_bitsILi16EEENSU_INS5_IJNSA_ILi8EEESH_EEENS5_IJSH_SC_EEEEEEEvNS4_8identityENS4_23SM90_TMA_LOAD_MULTICASTES1B_vS1C_EENS_8epilogue10collective6detail29Sm90TmaWarpSpecializedAdapterINS1G_15DefaultEpilogueISJ_SK_SK_NS1F_6thread17LinearCombinationISJ_Li1EffLNS1K_9ScaleType4KindE0ELNS_15FloatRoundStyleE2ESJ_EENS1_15EpilogueDefaultEEEEEvvEEEEvNT_6ParamsE)
        .other          _ZN7cutlass13device_kernelINS_4gemm6kernel13GemmUniversalIN4cute5tupleIJiiiiEEENS1_10collective13CollectiveMmaINS1_34MainloopSm90TmaGmmaWarpSpecializedILi5ENS5_IJNS4_1CILi2EEENSA_ILi1EEESC_EEENS1_35KernelTmaWarpSpecializedCooperativeEEENS5_IJNSA_ILi256EEENSA_ILi64EEESH_EEENS_6half_tENS5_IJlSC_lEEESJ_SK_NS4_8TiledMMAINS4_8MMA_AtomIJNS4_4SM904GMMA25MMA_64x64x16_F32F16F16_SSILNSO_5MajorE0ELSQ_0ELNSO_7ScaleInE1ELSR_1EEEEEENS4_6LayoutISD_NS5_IJSC_NSA_ILi0EEESV_EEEEENS5_IJNS4_10UnderscoreESY_SY_EEEEENS4_13SM90_TMA_LOADENS4_14ComposedLayoutINS4_7SwizzleILi3ELi4ELi3EEENS4_18smem_ptr_flag_bitsILi16EEENSU_INS5_IJNSA_ILi8EEESH_EEENS5_IJSH_SC_EEEEEEEvNS4_8identityENS4_23SM90_TMA_LOAD_MULTICASTES1B_vS1C_EENS_8epilogue10collective6detail29Sm90TmaWarpSpecializedAdapterINS1G_15DefaultEpilogueISJ_SK_SK_NS1F_6thread17LinearCombinationISJ_Li1EffLNS1K_9ScaleType4KindE0ELNS_15FloatRoundStyleE2ESJ_EENS1_15EpilogueDefaultEEEEEvvEEEEvNT_6ParamsE,@"STO_CUDA_ENTRY STV_DEFAULT"
_ZN7cutlass13device_kernelINS_4gemm6kernel13GemmUniversalIN4cute5tupleIJiiiiEEENS1_10collective13CollectiveMmaINS1_34MainloopSm90TmaGmmaWarpSpecializedILi5ENS5_IJNS4_1CILi2EEENSA_ILi1EEESC_EEENS1_35KernelTmaWarpSpecializedCooperativeEEENS5_IJNSA_ILi256EEENSA_ILi64EEESH_EEENS_6half_tENS5_IJlSC_lEEESJ_SK_NS4_8TiledMMAINS4_8MMA_AtomIJNS4_4SM904GMMA25MMA_64x64x16_F32F16F16_SSILNSO_5MajorE0ELSQ_0ELNSO_7ScaleInE1ELSR_1EEEEEENS4_6LayoutISD_NS5_IJSC_NSA_ILi0EEESV_EEEEENS5_IJNS4_10UnderscoreESY_SY_EEEEENS4_13SM90_TMA_LOADENS4_14ComposedLayoutINS4_7SwizzleILi3ELi4ELi3EEENS4_18smem_ptr_flag_bitsILi16EEENSU_INS5_IJNSA_ILi8EEESH_EEENS5_IJSH_SC_EEEEEEEvNS4_8identityENS4_23SM90_TMA_LOAD_MULTICASTES1B_vS1C_EENS_8epilogue10collective6detail29Sm90TmaWarpSpecializedAdapterINS1G_15DefaultEpilogueISJ_SK_SK_NS1F_6thread17LinearCombinationISJ_Li1EffLNS1K_9ScaleType4KindE0ELNS_15FloatRoundStyleE2ESJ_EENS1_15EpilogueDefaultEEEEEvvEEEEvNT_6ParamsE:
[----:B------:R-:W0:Y:S01]  /*0000*/  LDC R1, c[0x0][0x28] ;  /* 0x00000a00ff017b82 */ /* 0x000e220000000800 */
[----:B------:R-:W1:Y:S01]  /*0010*/  S2R R18, SR_TID.X ;  /* 0x0000000000127919 */ /* 0x000e620000002100 */
[----:B------:R-:W-:Y:S01]  /*0020*/  ELECT P0, URZ, PT ;  /* 0x00000000003f782f */ /* 0x000fe20003800000 */
[----:B------:R-:W-:Y:S01]  /*0030*/  BSSY B0, `(.L_x_0) ;  /* 0x000000f000007945 */ /* 0x000fe20003800000 */
[--C-:B-1----:R-:W-:Y:S02]  /*0040*/  SHF.R.U32.HI R0, RZ, 0x5, R18.reuse ;  /* 0x00000005ff007819 */ /* 0x102fe40000011612 */
[----:B------:R-:W-:-:S03]  /*0050*/  SHF.R.U32.HI R3, RZ, 0x7, R18 ;  /* 0x00000007ff037819 */ /* 0x000fc60000011612 */
[----:B------:R-:W1:Y:S04]  /*0060*/  SHFL.IDX PT, R2, R0, RZ, 0x1f ;  /* 0x00001fff00027589 */ /* 0x000e6800000e0000 */
[----:B------:R2:W3:Y:S01]  /*0070*/  SHFL.IDX PT, R5, R3, RZ, 0x1f ;  /* 0x00001fff03057589 */ /* 0x0004e200000e0000 */
[----:B-1----:R-:W-:-:S13]  /*0080*/  ISETP.NE.OR P0, PT, R2, RZ, !P0 ;  /* 0x000000ff0200720c */ /* 0x002fda0004705670 */
[----:B0-23--:R-:W-:Y:S05]  /*0090*/  @P0 BRA `(.L_x_1) ;  /* 0x0000000000200947 */ /* 0x00dfea0003800000 */
[----:B------:R-:W-:Y:S02]  /*00a0*/  ULDC.64 UR4, c[0x0][0x198] ;  /* 0x0000660000047ab9 */ /* 0x000fe40000000a00 */
[----:B------:R-:W-:Y:S02]  /*00b0*/  UIADD3 UR6, UP0, UR4, 0xf0, URZ ;  /* 0x000000f004067890 */ /* 0x000fe4000ff1e03f */
[----:B------:R-:W-:Y:S02]  /*00c0*/  UIADD3 UR4, UP1, UR4, 0x1f0, URZ ;  /* 0x000001f004047890 */ /* 0x000fe4000ff3e03f */
[----:B------:R-:W-:Y:S02]  /*00d0*/  UIADD3.X UR7, URZ, UR5, URZ, UP0, !UPT ;  /* 0x000000053f077290 */ /* 0x000fe400087fe43f */
[----:B------:R-:W-:-:S07]  /*00e0*/  UIADD3.X UR5, URZ, UR5, URZ, UP1, !UPT ;  /* 0x000000053f057290 */ /* 0x000fce0008ffe43f */
[----:B------:R0:W-:Y:S02]  /*00f0*/  UTMACCTL.PF [UR6] ;  /* 0x00000000060079b9 */ /* 0x0001e40008040000 */
[----:B------:R0:W-:Y:S02]  /*0100*/  UTMACCTL.PF [UR4] ;  /* 0x00000000040079b9 */ /* 0x0001e40008040000 */
[----:B0-----:R-:W-:Y:S01]  /*0110*/  NOP ;  /* 0x0000000000007918 */ /* 0x001fe20000000000 */
.L_x_1:
[----:B------:R-:W-:Y:S05]  /*0120*/  BSYNC B0 ;  /* 0x0000000000007941 */ /* 0x000fea0003800000 */
.L_x_0:
[----:B------:R-:W0:Y:S02]  /*0130*/  SHFL.IDX PT, R3, R0, RZ, 0x1f ;  /* 0x00001fff00037589 */ /* 0x000e2400000e0000 */
[----:B0-----:R-:W-:-:S13]  /*0140*/  ISETP.NE.AND P0, PT, R3, RZ, PT ;  /* 0x000000ff0300720c */ /* 0x001fda0003f05270 */
[----:B------:R-:W-:Y:S05]  /*0150*/  @P0 BRA `(.L_x_2) ;  /* 0x0000000000600947 */ /* 0x000fea0003800000 */
[----:B------:R-:W0:Y:S01]  /*0160*/  S2UR UR8, SR_CgaCtaId ;  /* 0x00000000000879c3 */ /* 0x000e220000008800 */
[----:B------:R-:W-:Y:S01]  /*0170*/  UMOV UR4, 0x400 ;  /* 0x0000040000047882 */ /* 0x000fe20000000000 */
[----:B------:R-:W-:Y:S01]  /*0180*/  UMOV UR5, 0x1 ;  /* 0x0000000100057882 */ /* 0x000fe20000000000 */
[----:B------:R-:W-:Y:S01]  /*0190*/  UMOV UR6, 0x4 ;  /* 0x0000000400067882 */ /* 0x000fe20000000000 */
[----:B------:R-:W-:Y:S01]  /*01a0*/  ELECT P0, URZ, PT ;  /* 0x00000000003f782f */ /* 0x000fe20003800000 */
[----:B------:R-:W-:-:S04]  /*01b0*/  UIADD3 UR6, -UR6, 0x100000, URZ ;  /* 0x0010000006067890 */ /* 0x000fc8000fffe13f */
[----:B------:R-:W-:Y:S02]  /*01c0*/  USHF.L.U32 UR7, UR6, 0xb, URZ ;  /* 0x0000000b06077899 */ /* 0x000fe4000800063f */
[----:B------:R-:W-:Y:S02]  /*01d0*/  USHF.L.U32 UR6, UR6, 0x1, URZ ;  /* 0x0000000106067899 */ /* 0x000fe4000800063f */
[----:B0-----:R-:W-:Y:S02]  /*01e0*/  ULEA UR8, UR8, UR4, 0x18 ;  /* 0x0000000408087291 */ /* 0x001fe4000f8ec03f */
[----:B------:R-:W-:-:S04]  /*01f0*/  UIADD3 UR4, -UR5, 0x100000, URZ ;  /* 0x0010000005047890 */ /* 0x000fc8000fffe13f */
[----:B------:R-:W-:Y:S02]  /*0200*/  USHF.L.U32 UR5, UR4, 0xb, URZ ;  /* 0x0000000b04057899 */ /* 0x000fe4000800063f */
[----:B------:R-:W-:Y:S01]  /*0210*/  USHF.L.U32 UR4, UR4, 0x1, URZ ;  /* 0x0000000104047899 */ /* 0x000fe2000800063f */
[----:B------:R-:W0:Y:S11]  /*0220*/  FENCE.VIEW.ASYNC.S ;  /* 0x00000000000073c6 */ /* 0x000e360000000000 */
[----:B0-----:R0:W1:Y:S01]  /*0230*/  SYNCS.EXCH.64 URZ, [UR8], UR4 ;  /* 0x00000004083f75b2 */ /* 0x0010620008000100 */
[----:B------:R0:W2:Y:S01]  /*0240*/  SYNCS.EXCH.64 URZ, [UR8+0x28], UR6 ;  /* 0x00002806083f75b2 */ /* 0x0000a20008000100 */
[----:B------:R0:W3:Y:S01]  /*0250*/  SYNCS.EXCH.64 URZ, [UR8+0x8], UR4 ;  /* 0x00000804083f75b2 */ /* 0x0000e20008000100 */
[----:B------:R0:W4:Y:S01]  /*0260*/  SYNCS.EXCH.64 URZ, [UR8+0x30], UR6 ;  /* 0x00003006083f75b2 */ /* 0x0001220008000100 */
[----:B------:R0:W0:Y:S01]  /*0270*/  SYNCS.EXCH.64 URZ, [UR8+0x10], UR4 ;  /* 0x00001004083f75b2 */ /* 0x0000220008000100 */
[----:B------:R0:W0:Y:S01]  /*0280*/  SYNCS.EXCH.64 URZ, [UR8+0x38], UR6 ;  /* 0x00003806083f75b2 */ /* 0x0000220008000100 */
[----:B------:R0:W0:Y:S01]  /*0290*/  SYNCS.EXCH.64 URZ, [UR8+0x18], UR4 ;  /* 0x00001804083f75b2 */ /* 0x0000220008000100 */
[----:B------:R0:W0:Y:S01]  /*02a0*/  SYNCS.EXCH.64 URZ, [UR8+0x40], UR6 ;  /* 0x00004006083f75b2 */ /* 0x0000220008000100 */
[----:B------:R0:W0:Y:S01]  /*02b0*/  SYNCS.EXCH.64 URZ, [UR8+0x20], UR4 ;  /* 0x00002004083f75b2 */ /* 0x0000220008000100 */
[----:B------:R0:W0:Y:S01]  /*02c0*/  SYNCS.EXCH.64 URZ, [UR8+0x48], UR6 ;  /* 0x00004806083f75b2 */ /* 0x0000220008000100 */
[----:B------:R-:W-:Y:S01]  /*02d0*/  NOP ;  /* 0x0000000000007918 */ /* 0x000fe20000000000 */
.L_x_2:
[----:B------:R-:W-:Y:S01]  /*02e0*/  SHF.R.S32.HI R7, RZ, 0x1f, R18 ;  /* 0x0000001fff077819 */ /* 0x000fe20000011412 */
[----:B------:R-:W5:Y:S01]  /*02f0*/  SHFL.IDX PT, R0, R0, RZ, 0x1f ;  /* 0x00001fff00007589 */ /* 0x000f6200000e0000 */
[----:B0-----:R-:W0:Y:S01]  /*0300*/  S2UR UR8, SR_CTAID.X ;  /* 0x00000000000879c3 */ /* 0x001e220000002500 */
[----:B------:R-:W-:Y:S02]  /*0310*/  ELECT P0, URZ, PT ;  /* 0x00000000003f782f */ /* 0x000fe40003800000 */
[----:B------:R-:W-:Y:S01]  /*0320*/  LEA.HI R7, R7, R18, RZ, 0x7 ;  /* 0x0000001207077211 */ /* 0x000fe200078f38ff */
[----:B------:R-:W1:Y:S01]  /*0330*/  S2R R4, SR_CTAID.Y ;  /* 0x0000000000047919 */ /* 0x000e620000002600 */
[----:B------:R-:W-:Y:S01]  /*0340*/  SHF.R.S32.HI R8, RZ, 0x1f, R3 ;  /* 0x0000001fff087819 */ /* 0x000fe20000011403 */
[----:B------:R-:W-:Y:S01]  /*0350*/  ULDC UR4, c[0x0][0x150] ;  /* 0x0000540000047ab9 */ /* 0x000fe20000000800 */
[----:B------:R-:W-:Y:S01]  /*0360*/  LOP3.LUT R7, R7, 0xffffff80, RZ, 0xc0, !PT ;  /* 0xffffff8007077812 */ /* 0x000fe200078ec0ff */
[----:B------:R-:W-:Y:S01]  /*0370*/  NOP ;  /* 0x0000000000007918 */ /* 0x000fe20000000000 */
[----:B------:R-:W-:Y:S01]  /*0380*/  LEA.HI R8, R8, R3, RZ, 0x2 ;  /* 0x0000000308087211 */ /* 0x000fe200078f10ff */
[----:B------:R-:W2:Y:S01]  /*0390*/  LDC R10, c[0x0][0x144] ;  /* 0x00005100ff0a7b82 */ /* 0x000ea20000000800 */
[----:B------:R-:W-:Y:S01]  /*03a0*/  NOP ;  /* 0x0000000000007918 */ /* 0x000fe20000000000 */
[----:B------:R-:W-:Y:S01]  /*03b0*/  IMAD.IADD R6, R18, 0x1, -R7 ;  /* 0x0000000112067824 */ /* 0x000fe200078e0a07 */
[----:B------:R-:W-:Y:S01]  /*03c0*/  LOP3.LUT R8, R8, 0x3ffffffc, RZ, 0xc0, !PT ;  /* 0x3ffffffc08087812 */ /* 0x000fe200078ec0ff */
[----:B------:R-:W-:Y:S01]  /*03d0*/  IMAD.MOV.U32 R23, RZ, RZ, 0x1 ;  /* 0x00000001ff177424 */ /* 0x000fe200078e00ff */
[----:B------:R-:W-:-:S02]  /*03e0*/  ISETP.NE.AND P3, PT, R5, RZ, PT ;  /* 0x000000ff0500720c */ /* 0x000fc40003f65270 */
[----:B------:R-:W-:Y:S01]  /*03f0*/  SHF.R.S32.HI R7, RZ, 0x1f, R6 ;  /* 0x0000001fff077819 */ /* 0x000fe20000011406 */
[----:B------:R-:W-:Y:S01]  /*0400*/  IMAD.IADD R8, R3, 0x1, -R8 ;  /* 0x0000000103087824 */ /* 0x000fe200078e0a08 */
[----:B------:R-:W3:Y:S02]  /*0410*/  LDC R13, c[0x0][0x140] ;  /* 0x00005000ff0d7b82 */ /* 0x000ee40000000800 */
[----:B------:R-:W-:Y:S02]  /*0420*/  LEA.HI R7, R7, R6, RZ, 0x3 ;  /* 0x0000000607077211 */ /* 0x000fe400078f18ff */
[----:B-----5:R-:W-:Y:S02]  /*0430*/  ISETP.NE.OR P0, PT, R0, RZ, !P0 ;  /* 0x000000ff0000720c */ /* 0x020fe40004705670 */
[--C-:B------:R-:W-:Y:S02]  /*0440*/  SHF.R.S32.HI R0, RZ, 0x3, R7.reuse ;  /* 0x00000003ff007819 */ /* 0x100fe40000011407 */
[----:B------:R-:W-:-:S02]  /*0450*/  SHF.R.S32.HI R7, RZ, 0x1f, R7 ;  /* 0x0000001fff077819 */ /* 0x000fc40000011407 */
[----:B0-----:R-:W-:Y:S02]  /*0460*/  I2FP.F32.U32 R9, UR8 ;  /* 0x0000000800097c45 */ /* 0x001fe40008201000 */
[----:B------:R-:W-:-:S03]  /*0470*/  LEA.HI R7, R7, R0, RZ, 0x2 ;  /* 0x0000000007077211 */ /* 0x000fc600078f10ff */
[----:B------:R-:W-:Y:S01]  /*0480*/  FMUL R9, R9, UR4 ;  /* 0x0000000409097c20 */ /* 0x000fe20008400000 */
[----:B------:R-:W-:Y:S01]  /*0490*/  LOP3.LUT R7, R7, 0xfffffffc, RZ, 0xc0, !PT ;  /* 0xfffffffc07077812 */ /* 0x000fe200078ec0ff */
[----:B------:R-:W-:Y:S01]  /*04a0*/  VOTEU.ALL UP0, P0 ;  /* 0x00000000003f7886 */ /* 0x000fe20000000000 */
[----:B-1----:R-:W-:Y:S01]  /*04b0*/  I2FP.F32.U32 R3, R4 ;  /* 0x0000000400037245 */ /* 0x002fe20000201000 */
[----:B------:R-:W-:Y:S01]  /*04c0*/  ULDC UR4, c[0x0][0x154] ;  /* 0x0000550000047ab9 */ /* 0x000fe20000000800 */
[----:B------:R-:W-:Y:S01]  /*04d0*/  VOTEU.ALL UP1, P0 ;  /* 0x00000000003f7886 */ /* 0x000fe20000020000 */
[----:B------:R-:W0:Y:S01]  /*04e0*/  F2I.U32.TRUNC.NTZ R9, R9 ;  /* 0x0000000900097305 */ /* 0x000e22000020f000 */
[----:B------:R-:W-:Y:S01]  /*04f0*/  IMAD.IADD R7, R0, 0x1, -R7 ;  /* 0x0000000100077824 */ /* 0x000fe200078e0a07 */
[----:B------:R-:W1:Y:S01]  /*0500*/  @!UP0 S2UR UR7, SR_CgaCtaId ;  /* 0x00000000000789c3 */ /* 0x000e620000008800 */
[----:B------:R-:W-:Y:S01]  /*0510*/  FMUL R12, R3, UR4 ;  /* 0x00000004030c7c20 */ /* 0x000fe20008400000 */
[----:B------:R-:W-:Y:S01]  /*0520*/  UMOV UR4, 0x20 ;  /* 0x0000002000047882 */ /* 0x000fe20000000000 */
[----:B------:R-:W-:Y:S01]  /*0530*/  IMAD R8, R8, 0x4, R7 ;  /* 0x0000000408087824 */ /* 0x000fe200078e0207 */
[----:B------:R-:W-:Y:S01]  /*0540*/  @!UP0 UMOV UR6, 0x400 ;  /* 0x0000040000068882 */ /* 0x000fe20000000000 */
[----:B------:R-:W-:-:S04]  /*0550*/  @!UP0 UIADD3 UR4, -UR4, 0x100000, URZ ;  /* 0x0010000004048890 */ /* 0x000fc8000fffe13f */
[----:B------:R-:W-:Y:S02]  /*0560*/  @!UP0 USHF.L.U32 UR5, UR4, 0xb, URZ ;  /* 0x0000000b04058899 */ /* 0x000fe4000800063f */
[----:B------:R-:W-:Y:S01]  /*0570*/  @!UP0 USHF.L.U32 UR4, UR4, 0x1, URZ ;  /* 0x0000000104048899 */ /* 0x000fe2000800063f */
[----:B---3--:R-:W-:Y:S01]  /*0580*/  ISETP.EQ.U32.AND P2, PT, R13, 0x1, PT ;  /* 0x000000010d00780c */ /* 0x008fe20003f42070 */
[----:B------:R-:W3:Y:S01]  /*0590*/  F2I.U32.TRUNC.NTZ R12, R12 ;  /* 0x0000000c000c7305 */ /* 0x000ee2000020f000 */
[----:B------:R-:W-:Y:S01]  /*05a0*/  LEA.HI R0, R8, R8, RZ, 0x1 ;  /* 0x0000000808007211 */ /* 0x000fe200078f08ff */
[----:B------:R-:W5:Y:S03]  /*05b0*/  LDC R7, c[0x0][0x148] ;  /* 0x00005200ff077b82 */ /* 0x000f660000000800 */
[----:B------:R-:W-:Y:S01]  /*05c0*/  LOP3.LUT R11, R0, 0xfffffffe, RZ, 0xc0, !PT ;  /* 0xfffffffe000b7812 */ /* 0x000fe200078ec0ff */
[----:B0-----:R-:W-:Y:S01]  /*05d0*/  IMAD.MOV R15, RZ, RZ, -R9 ;  /* 0x000000ffff0f7224 */ /* 0x001fe200078e0a09 */
[----:B------:R-:W-:-:S03]  /*05e0*/  SHF.R.S32.HI R9, RZ, 0x1f, R2 ;  /* 0x0000001fff097819 */ /* 0x000fc60000011402 */
[----:B--2---:R-:W-:Y:S01]  /*05f0*/  IMAD R3, R10, R15, UR8 ;  /* 0x000000080a037e24 */ /* 0x004fe2000f8e020f */
[----:B------:R-:W-:Y:S01]  /*0600*/  LEA.HI R9, R9, R2, RZ, 0x2 ;  /* 0x0000000209097211 */ /* 0x000fe200078f10ff */
[C---:B------:R-:W-:Y:S02]  /*0610*/  IMAD.IADD R0, R8.reuse, 0x1, -R11 ;  /* 0x0000000108007824 */ /* 0x040fe400078e0a0b */
[----:B------:R-:W-:Y:S01]  /*0620*/  IMAD.SHL.U32 R11, R8, 0x4, RZ ;  /* 0x00000004080b7824 */ /* 0x000fe200078e00ff */
[----:B------:R-:W-:Y:S01]  /*0630*/  LOP3.LUT R9, R9, 0xfffffffc, RZ, 0xc0, !PT ;  /* 0xfffffffc09097812 */ /* 0x000fe200078ec0ff */
[----:B---3--:R-:W-:Y:S01]  /*0640*/  IMAD.MOV R24, RZ, RZ, -R12 ;  /* 0x000000ffff187224 */ /* 0x008fe200078e0a0c */
[----:B------:R-:W-:Y:S01]  /*0650*/  ISETP.NE.AND P4, PT, R0, R3, PT ;  /* 0x000000030000720c */ /* 0x000fe20003f85270 */
[----:B-1----:R-:W-:Y:S01]  /*0660*/  @!UP0 ULEA UR6, UR7, UR6, 0x18 ;  /* 0x0000000607068291 */ /* 0x002fe2000f8ec03f */
[----:B------:R-:W-:Y:S01]  /*0670*/  LOP3.LUT R22, R8, 0xc, R11, 0x78, !PT ;  /* 0x0000000c08167812 */ /* 0x000fe200078e780b */
[----:B------:R-:W-:Y:S01]  /*0680*/  IMAD.IADD R0, R2, 0x1, -R9 ;  /* 0x0000000102007824 */ /* 0x000fe200078e0a09 */
[----:B------:R-:W-:Y:S01]  /*0690*/  VOTEU.ALL UP0, P0 ;  /* 0x00000000003f7886 */ /* 0x000fe20000000000 */
[----:B------:R-:W-:Y:S01]  /*06a0*/  LOP3.LUT P0, RZ, R6, 0x7, RZ, 0xc0, !PT ;  /* 0x0000000706ff7812 */ /* 0x000fe2000780c0ff */
[----:B------:R-:W-:-:S02]  /*06b0*/  VIADD R6, R5, 0xffffffff ;  /* 0xffffffff05067836 */ /* 0x000fc40000000000 */
[----:B------:R-:W-:Y:S01]  /*06c0*/  ISETP.NE.AND P1, PT, R0, 0x3, PT ;  /* 0x000000030000780c */ /* 0x000fe20003f25270 */
[----:B-----5:R-:W-:Y:S01]  /*06d0*/  IMAD R9, R7, R24, R4 ;  /* 0x0000001807097224 */ /* 0x020fe200078e0204 */
[----:B------:R-:W-:Y:S02]  /*06e0*/  ISETP.LT.U32.AND P0, PT, R22, 0x2, !P0 ;  /* 0x000000021600780c */ /* 0x000fe40004701070 */
[----:B------:R-:W-:Y:S01]  /*06f0*/  ISETP.EQ.OR P1, PT, R0, RZ, !P1 ;  /* 0x000000ff0000720c */ /* 0x000fe20004f22670 */
[----:B------:R-:W0:Y:S02]  /*0700*/  FENCE.VIEW.ASYNC.S ;  /* 0x00000000000073c6 */ /* 0x000e240000000000 */
[----:B0-----:R0:W1:Y:S01]  /*0710*/  @!UP0 SYNCS.EXCH.64 URZ, [UR6+0x60], UR4 ;  /* 0x00006004063f85b2 */ /* 0x0010620008000100 */
[----:B------:R-:W-:Y:S02]  /*0720*/  @P4 LEA.HI R2, R22, R22, RZ, 0x1 ;  /* 0x0000001616024211 */ /* 0x000fe400078f08ff */
[----:B------:R-:W-:-:S02]  /*0730*/  ISETP.EQ.AND P1, PT, R5, RZ, P1 ;  /* 0x000000ff0500720c */ /* 0x000fc40000f22270 */
[----:B------:R-:W-:Y:S02]  /*0740*/  @P4 SHF.R.S32.HI R2, RZ, 0x1, R2 ;  /* 0x00000001ff024819 */ /* 0x000fe40000011402 */
[----:B------:R-:W-:Y:S02]  /*0750*/  ISETP.GE.U32.AND P6, PT, R6, 0x2, PT ;  /* 0x000000020600780c */ /* 0x000fe40003fc6070 */
[----:B------:R-:W-:Y:S02]  /*0760*/  @P4 ISETP.NE.AND P5, PT, R2, R9, PT ;  /* 0x000000090200420c */ /* 0x000fe40003fa5270 */
[----:B------:R-:W-:Y:S02]  /*0770*/  SEL R2, RZ, 0x1, !P0 ;  /* 0x00000001ff027807 */ /* 0x000fe40004000000 */
[----:B------:R-:W-:Y:S02]  /*0780*/  @P4 SEL R23, RZ, 0x1, P5 ;  /* 0x00000001ff174807 */ /* 0x000fe40002800000 */
[----:B------:R-:W-:Y:S01]  /*0790*/  SEL R19, RZ, 0x1, !P1 ;  /* 0x00000001ff137807 */ /* 0x000fe20004800000 */
[----:B------:R0:W2:Y:S01]  /*07a0*/  @!UP1 SYNCS.EXCH.64 URZ, [UR6+0x68], UR4 ;  /* 0x00006804063f95b2 */ /* 0x0000a20008000100 */
[----:B------:R-:W-:Y:S01]  /*07b0*/  LOP3.LUT R23, R23, R2, RZ, 0xc0, !PT ;  /* 0x0000000217177212 */ /* 0x000fe200078ec0ff */
[----:B------:R-:W-:Y:S01]  /*07c0*/  NOP ;  /* 0x0000000000007918 */ /* 0x000fe20000000000 */
[----:B------:R-:W-:Y:S01]  /*07d0*/  SEL R19, R19, 0x2, P6 ;  /* 0x0000000213137807 */ /* 0x000fe20003000000 */
[----:B------:R-:W-:Y:S06]  /*07e0*/  @!P2 BRA `(.L_x_3) ;  /* 0x000000000008a947 */ /* 0x000fec0003800000 */
[----:B-12-4-:R-:W-:Y:S01]  /*07f0*/  UCGABAR_ARV ;  /* 0x00000000000079c7 */ /* 0x016fe20008000000 */
[----:B------:R-:W-:Y:S05]  /*0800*/  BRA `(.L_x_4) ;  /* 0x0000000000047947 */ /* 0x000fea0003800000 */
.L_x_3:
[----:B-12-4-:R-:W-:Y:S01]  /*0810*/  NOP ;  /* 0x0000000000007918 */ /* 0x016fe20000000000 */
.L_x_4:
[----:B------:R-:W1:Y:S01]  /*0820*/  LDC R2, c[0x0][0x65c] ;  /* 0x00019700ff027b82 */ /* 0x000e620000000800 */
[----:B------:R-:W-:Y:S01]  /*0830*/  LOP3.LUT R5, R5, 0xfffff7ff, RZ, 0xc0, !PT ;  /* 0xfffff7ff05057812 */ /* 0x000fe200078ec0ff */
[----:B------:R-:W-:Y:S02]  /*0840*/  IMAD.U32 R8, RZ, RZ, UR8 ;  /* 0x00000008ff087e24 */ /* 0x000fe4000f8e00ff */
[----:B------:R-:W-:Y:S01]  /*0850*/  IMAD.MOV.U32 R9, RZ, RZ, RZ ;  /* 0x000000ffff097224 */ /* 0x000fe200078e00ff */
[----:B-1----:R-:W-:-:S13]  /*0860*/  ISETP.NE.AND P1, PT, R2, 0x1, PT ;  /* 0x000000010200780c */ /* 0x002fda0003f25270 */
[----:B------:R-:W1:Y:S01]  /*0870*/  @P1 LDC R17, c[0x0][0x10] ;  /* 0x00000400ff111b82 */ /* 0x000e620000000800 */
[----:B------:R-:W-:Y:S01]  /*0880*/  @P1 LOP3.LUT R5, R5, 0x800, RZ, 0xfc, !PT ;  /* 0x0000080005051812 */ /* 0x000fe200078efcff */
[----:B------:R-:W-:Y:S02]  /*0890*/  @P1 IMAD.MOV.U32 R5, RZ, RZ, RZ ;  /* 0x000000ffff051224 */ /* 0x000fe400078e00ff */
[----:B------:R-:W-:-:S04]  /*08a0*/  @P1 IMAD.MOV.U32 R13, RZ, RZ, RZ ;  /* 0x000000ffff0d1224 */ /* 0x000fc800078e00ff */
[----:B------:R-:W2:Y:S01]  /*08b0*/  @!P1 LDC R11, c[0x0][0xc] ;  /* 0x00000300ff0b9b82 */ /* 0x000ea20000000800 */
[----:B-1----:R-:W-:-:S04]  /*08c0*/  @P1 IMAD.WIDE.U32 R16, R17, UR8, R4 ;  /* 0x0000000811101c25 */ /* 0x002fc8000f8e0004 */
[----:B------:R-:W-:Y:S02]  /*08d0*/  @P1 IMAD.IADD R17, R17, 0x1, R13 ;  /* 0x0000000111111824 */ /* 0x000fe400078e020d */
[----:B--2---:R-:W-:-:S04]  /*08e0*/  @!P1 IMAD.WIDE.U32 R8, R4, R11, R8 ;  /* 0x0000000b04089225 */ /* 0x004fc800078e0008 */
[----:B------:R-:W-:Y:S02]  /*08f0*/  @!P1 IMAD.MOV.U32 R16, RZ, RZ, R8 ;  /* 0x000000ffff109224 */ /* 0x000fe400078e0008 */
[----:B------:R-:W-:Y:S01]  /*0900*/  @!P1 IMAD.MOV.U32 R17, RZ, RZ, R9 ;  /* 0x000000ffff119224 */ /* 0x000fe200078e0009 */
[----:B------:R-:W-:Y:S06]  /*0910*/  @!P2 BRA `(.L_x_5) ;  /* 0x00000000000ca947 */ /* 0x000fec0003800000 */
[----:B------:R-:W-:Y:S01]  /*0920*/  UCGABAR_WAIT ;  /* 0x0000000000007dc7 */ /* 0x000fe20008000000 */
[----:B------:R-:W-:Y:S01]  /*0930*/  CCTL.IVALL ;  /* 0x00000000ff00798f */ /* 0x000fe20002000000 */
[----:B------:R-:W-:Y:S05]  /*0940*/  BRA `(.L_x_6) ;  /* 0x0000000000047947 */ /* 0x000fea0003800000 */
.L_x_5:
[----:B------:R-:W-:Y:S06]  /*0950*/  BAR.SYNC.DEFER_BLOCKING 0x0 ;  /* 0x0000000000007b1d */ /* 0x000fec0000010000 */
.L_x_6:
[----:B------:R-:W-:Y:S05]  /*0960*/  @!P3 BRA `(.L_x_7) ;  /* 0x0000006c00b0b947 */ /* 0x000fea0003800000 */
[----:B------:R-:W-:-:S13]  /*0970*/  ISETP.GT.U32.AND P0, PT, R6, 0x1, PT ;  /* 0x000000010600780c */ /* 0x000fda0003f04070 */
[----:B0-----:R-:W-:Y:S05]  /*0980*/  @P0 EXIT ;  /* 0x000000000000094d */ /* 0x001fea0003800000 */
[----:B------:R-:W-:Y:S01]  /*0990*/  ULDC.64 UR4, c[0x0][0x650] ;  /* 0x0001940000047ab9 */ /* 0x000fe20000000a00 */
[----:B------:R-:W-:Y:S01]  /*09a0*/  PRMT R0, RZ, 0x7610, R0 ;  /* 0x00007610ff007816 */ /* 0x000fe20000000000 */
[----:B------:R-:W-:Y:S01]  /*09b0*/  IMAD.MOV.U32 R96, RZ, RZ, -0x1 ;  /* 0xffffffffff607424 */ /* 0x000fe200078e00ff */
[----:B------:R-:W-:Y:S01]  /*09c0*/  ISETP.GE.U32.AND P0, PT, R16, UR4, PT ;  /* 0x0000000410007c0c */ /* 0x000fe2000bf06070 */
[----:B------:R-:W-:Y:S02]  /*09d0*/  IMAD.MOV.U32 R92, RZ, RZ, -0x1 ;  /* 0xffffffffff5c7424 */ /* 0x000fe400078e00ff */
[----:B------:R-:W-:Y:S01]  /*09e0*/  IMAD.MOV.U32 R89, RZ, RZ, -0x1 ;  /* 0xffffffffff597424 */ /* 0x000fe200078e00ff */
[----:B------:R-:W-:-:S13]  /*09f0*/  ISETP.GE.U32.AND.EX P0, PT, R17, UR5, PT, P0 ;  /* 0x0000000511007c0c */ /* 0x000fda000bf06100 */
[----:B------:R-:W-:Y:S05]  /*0a00*/  @P0 BRA `(.L_x_8) ;  /* 0x0000000400280947 */ /* 0x000fea0003800000 */
[----:B------:R-:W0:Y:S01]  /*0a10*/  LDC.64 R20, c[0x0][0x628] ;  /* 0x00018a00ff147b82 */ /* 0x000e220000000a00 */
[----:B------:R-:W-:Y:S02]  /*0a20*/  IMAD.MOV.U32 R8, RZ, RZ, R16 ;  /* 0x000000ffff087224 */ /* 0x000fe400078e0010 */
[----:B------:R-:W-:-:S05]  /*0a30*/  IMAD.MOV.U32 R9, RZ, RZ, R17 ;  /* 0x000000ffff097224 */ /* 0x000fca00078e0011 */
[----:B------:R-:W1:Y:S08]  /*0a40*/  LDC R0, c[0x0][0x630] ;  /* 0x00018c00ff007b82 */ /* 0x000e700000000800 */
[----:B------:R-:W2:Y:S01]  /*0a50*/  LDC.64 R26, c[0x0][0x620] ;  /* 0x00018800ff1a7b82 */ /* 0x000ea20000000a00 */
[----:B0-----:R-:W-:-:S04]  /*0a60*/  ISETP.NE.U32.AND P0, PT, R20, RZ, PT ;  /* 0x000000ff1400720c */ /* 0x001fc80003f05070 */
[----:B------:R-:W-:-:S13]  /*0a70*/  ISETP.NE.AND.EX P0, PT, R21, RZ, PT, P0 ;  /* 0x000000ff1500720c */ /* 0x000fda0003f05300 */
[----:B-12---:R-:W-:Y:S05]  /*0a80*/  @!P0 BRA `(.L_x_9) ;  /* 0x0000000000288947 */ /* 0x006fea0003800000 */
[----:B------:R-:W0:Y:S02]  /*0a90*/  LDC R13, c[0x0][0x634] ;  /* 0x00018d00ff0d7b82 */ /* 0x000e240000000800 */
[----:B0-----:R-:W-:-:S05]  /*0aa0*/  IADD3 R13, P0, R16, R13, RZ ;  /* 0x0000000d100d7210 */ /* 0x001fca0007f1e0ff */
[----:B------:R-:W-:-:S04]  /*0ab0*/  IMAD.X R15, RZ, RZ, R17, P0 ;  /* 0x000000ffff0f7224 */ /* 0x000fc800000e0611 */
[----:B------:R-:W-:-:S04]  /*0ac0*/  IMAD.WIDE.U32 R8, R15, R20, RZ ;  /* 0x000000140f087225 */ /* 0x000fc800078e00ff */
[----:B------:R-:W-:-:S04]  /*0ad0*/  IMAD.WIDE.U32 R10, P0, R13, R21, R8 ;  /* 0x000000150d0a7225 */ /* 0x000fc80007800008 */
[----:B------:R-:W-:-:S04]  /*0ae0*/  IMAD.WIDE.U32 R8, R13, R20, RZ ;  /* 0x000000140d087225 */ /* 0x000fc800078e00ff */
[----:B------:R-:W-:Y:S01]  /*0af0*/  IMAD.X R13, RZ, RZ, RZ, P0 ;  /* 0x000000ffff0d7224 */ /* 0x000fe200000e06ff */
[----:B------:R-:W-:Y:S01]  /*0b00*/  IADD3 RZ, P0, R9, R10, RZ ;  /* 0x0000000a09ff7210 */ /* 0x000fe20007f1e0ff */
[----:B------:R-:W-:-:S04]  /*0b10*/  IMAD.MOV.U32 R12, RZ, RZ, R11 ;  /* 0x000000ffff0c7224 */ /* 0x000fc800078e000b */
[----:B------:R-:W-:-:S08]  /*0b20*/  IMAD.WIDE.U32.X R8, R15, R21, R12, P0 ;  /* 0x000000150f087225 */ /* 0x000fd000000e040c */
.L_x_9:
[----:B------:R-:W0:Y:S01]  /*0b30*/  LDC.64 R20, c[0x0][0x640] ;  /* 0x00019000ff147b82 */ /* 0x000e220000000a00 */
[--C-:B------:R-:W-:Y:S01]  /*0b40*/  SHF.R.U64 R89, R8, R0, R9.reuse ;  /* 0x0000000008597219 */ /* 0x100fe20000001209 */
[----:B------:R-:W-:Y:S01]  /*0b50*/  IMAD R28, R7, R24, R4 ;  /* 0x00000018071c7224 */ /* 0x000fe200078e0204 */
[----:B------:R-:W-:Y:S01]  /*0b60*/  SHF.R.U32.HI R0, RZ, R0, R9 ;  /* 0x00000000ff007219 */ /* 0x000fe20000011609 */
[----:B------:R-:W-:Y:S01]  /*0b70*/  IMAD.MOV.U32 R25, RZ, RZ, 0x1 ;  /* 0x00000001ff197424 */ /* 0x000fe200078e00ff */
[----:B------:R-:W-:-:S03]  /*0b80*/  IADD3 R5, P0, RZ, -R89, RZ ;  /* 0x80000059ff057210 */ /* 0x000fc60007f1e0ff */
[----:B------:R-:W1:Y:S02]  /*0b90*/  LDC R6, c[0x0][0x618] ;  /* 0x00018600ff067b82 */ /* 0x000e640000000800 */
[----:B------:R-:W-:-:S04]  /*0ba0*/  IMAD.X R9, RZ, RZ, ~R0, P0 ;  /* 0x000000ffff097224 */ /* 0x000fc800000e0e00 */
[-C--:B------:R-:W-:Y:S02]  /*0bb0*/  IMAD R0, R9, R26.reuse, RZ ;  /* 0x0000001a09007224 */ /* 0x080fe400078e02ff */
[----:B------:R-:W2:Y:S01]  /*0bc0*/  LDC R11, c[0x0][0x608] ;  /* 0x00018200ff0b7b82 */ /* 0x000ea20000000800 */
[----:B------:R-:W-:-:S04]  /*0bd0*/  IMAD.WIDE.U32 R8, R5, R26, R16 ;  /* 0x0000001a05087225 */ /* 0x000fc800078e0010 */
[----:B------:R-:W-:-:S03]  /*0be0*/  IMAD R5, R5, R27, R0 ;  /* 0x0000001b05057224 */ /* 0x000fc600078e0200 */
[----:B------:R-:W3:Y:S01]  /*0bf0*/  LDC R12, c[0x0][0x658] ;  /* 0x00019600ff0c7b82 */ /* 0x000ee20000000800 */
[----:B0-----:R-:W-:Y:S01]  /*0c00*/  ISETP.NE.U32.AND P0, PT, R20, RZ, PT ;  /* 0x000000ff1400720c */ /* 0x001fe20003f05070 */
[----:B------:R-:W-:Y:S02]  /*0c10*/  IMAD.IADD R5, R9, 0x1, R5 ;  /* 0x0000000109057824 */ /* 0x000fe400078e0205 */
[----:B------:R-:W-:Y:S01]  /*0c20*/  IMAD.MOV.U32 R9, RZ, RZ, -0x1 ;  /* 0xffffffffff097424 */ /* 0x000fe200078e00ff */
[----:B------:R-:W-:-:S03]  /*0c30*/  ISETP.NE.AND.EX P0, PT, R21, RZ, PT, P0 ;  /* 0x000000ff1500720c */ /* 0x000fc60003f05300 */
[----:B------:R-:W0:Y:S01]  /*0c40*/  LDC R15, c[0x0][0x600] ;  /* 0x00018000ff0f7b82 */ /* 0x000e220000000800 */
[-CC-:B-1----:R-:W-:Y:S02]  /*0c50*/  SHF.R.U64 R13, R8, R6.reuse, R5.reuse ;  /* 0x00000006080d7219 */ /* 0x182fe40000001205 */
[----:B------:R-:W-:-:S05]  /*0c60*/  SHF.R.U32.HI R0, RZ, R6, R5 ;  /* 0x00000006ff007219 */ /* 0x000fca0000011605 */
[----:B------:R-:W1:Y:S01]  /*0c70*/  LDC R14, c[0x0][0x648] ;  /* 0x00019200ff0e7b82 */ /* 0x000e620000000800 */
[-CC-:B--2---:R-:W-:Y:S02]  /*0c80*/  SHF.R.U64 R29, R13, R11.reuse, R0.reuse ;  /* 0x0000000b0d1d7219 */ /* 0x184fe40000001200 */
[----:B------:R-:W-:-:S05]  /*0c90*/  SHF.R.U32.HI R5, RZ, R11, R0 ;  /* 0x0000000bff057219 */ /* 0x000fca0000011600 */
[----:B------:R-:W2:Y:S01]  /*0ca0*/  LDC R26, c[0x0][0x638] ;  /* 0x00018e00ff1a7b82 */ /* 0x000ea20000000800 */
[-CC-:B---3--:R-:W-:Y:S02]  /*0cb0*/  SHF.R.U64 R24, R29, R12.reuse, R5.reuse ;  /* 0x0000000c1d187219 */ /* 0x188fe40000001205 */
[-C--:B------:R-:W-:Y:S02]  /*0cc0*/  SHF.L.U32 R0, R9, R12.reuse, RZ ;  /* 0x0000000c09007219 */ /* 0x080fe400000006ff */
[----:B------:R-:W-:Y:S01]  /*0cd0*/  SHF.R.U32.HI R5, RZ, R12, R5 ;  /* 0x0000000cff057219 */ /* 0x000fe20000011605 */
[----:B------:R-:W-:Y:S01]  /*0ce0*/  IMAD.MOV.U32 R4, RZ, RZ, R24 ;  /* 0x000000ffff047224 */ /* 0x000fe200078e0018 */
[----:B------:R-:W-:Y:S01]  /*0cf0*/  LOP3.LUT R10, RZ, R0, RZ, 0x33, !PT ;  /* 0x00000000ff0a7212 */ /* 0x000fe200078e33ff */
[----:B------:R-:W3:Y:S01]  /*0d00*/  LDC R27, c[0x0][0x610] ;  /* 0x00018400ff1b7b82 */ /* 0x000ee20000000800 */
[----:B------:R-:W-:Y:S05]  /*0d10*/  @!P0 BRA `(.L_x_10) ;  /* 0x0000000000288947 */ /* 0x000fea0003800000 */
[----:B------:R-:W4:Y:S02]  /*0d20*/  LDC R9, c[0x0][0x64c] ;  /* 0x00019300ff097b82 */ /* 0x000f240000000800 */
[----:B----4-:R-:W-:-:S05]  /*0d30*/  IADD3 R9, P0, R24, R9, RZ ;  /* 0x0000000918097210 */ /* 0x010fca0007f1e0ff */
        /* <DEDUP_REMOVED lines=8> */
.L_x_10:
[----:B-1----:R-:W-:Y:S01]  /*0dc0*/  SHF.R.U64 R4, R4, R14, R5 ;  /* 0x0000000e04047219 */ /* 0x002fe20000001205 */
[----:B0-----:R-:W-:Y:S01]  /*0dd0*/  VIADD R6, R15, 0xffffffff ;  /* 0xffffffff0f067836 */ /* 0x001fe20000000000 */
[----:B------:R-:W-:Y:S02]  /*0de0*/  SHF.L.U32 R0, R25, R12, RZ ;  /* 0x0000000c19007219 */ /* 0x000fe400000006ff */
[----:B------:R-:W-:Y:S01]  /*0df0*/  LOP3.LUT R5, R29, R10, RZ, 0xc0, !PT ;  /* 0x0000000a1d057212 */ /* 0x000fe200078ec0ff */
[----:B------:R-:W-:Y:S01]  /*0e00*/  IMAD.MOV R7, RZ, RZ, -R4 ;  /* 0x000000ffff077224 */ /* 0x000fe200078e0a04 */
[----:B------:R-:W-:Y:S02]  /*0e10*/  SEL R3, R3, R28, !P1 ;  /* 0x0000001c03037207 */ /* 0x000fe40004800000 */
[----:B------:R-:W-:Y:S01]  /*0e20*/  LOP3.LUT R6, R13, R6, RZ, 0xc0, !PT ;  /* 0x000000060d067212 */ /* 0x000fe200078ec0ff */
[----:B------:R-:W-:Y:S02]  /*0e30*/  IMAD R4, R0, R4, R5 ;  /* 0x0000000400047224 */ /* 0x000fe400078e0205 */
[----:B--2---:R-:W-:-:S02]  /*0e40*/  IMAD R0, R7, R26, R24 ;  /* 0x0000001a07007224 */ /* 0x004fc400078e0218 */
[----:B---3--:R-:W-:Y:S02]  /*0e50*/  IMAD R3, R4, R27, R3 ;  /* 0x0000001b04037224 */ /* 0x008fe400078e0203 */
[----:B------:R-:W-:Y:S02]  /*0e60*/  IMAD R96, R0, R15, R6 ;  /* 0x0000000f00607224 */ /* 0x000fe400078e0206 */
[----:B------:R-:W-:-:S03]  /*0e70*/  IMAD.MOV.U32 R4, RZ, RZ, 0x1 ;  /* 0x00000001ff047424 */ /* 0x000fc600078e00ff */
[----:B------:R-:W-:Y:S02]  /*0e80*/  SEL R92, R96, R3, !P1 ;  /* 0x00000003605c7207 */ /* 0x000fe40004800000 */
[----:B------:R-:W-:Y:S02]  /*0e90*/  PRMT R0, R4, 0x7610, R0 ;  /* 0x0000761004007816 */ /* 0x000fe40000000000 */
[----:B------:R-:W-:-:S07]  /*0ea0*/  SEL R96, R3, R96, !P1 ;  /* 0x0000006003607207 */ /* 0x000fce0004800000 */
.L_x_8:
[----:B------:R-:W-:-:S08]  /*0eb0*/  NOP ;  /* 0x0000000000007918 */ /* 0x000fd00000000000 */
[----:B------:R-:W0:Y:S02]  /*0ec0*/  USETMAXREG.TRY_ALLOC.CTAPOOL UP0, 0xe8 ;  /* 0x000000e8000079c8 */ /* 0x000e240008000600 */
[----:B0-----:R-:W-:-:S13]  /*0ed0*/  PLOP3.LUT P0, PT, PT, PT, UP0, 0x80, 0x0 ;  /* 0x000000000000781c */ /* 0x001fda0003f0f008 */
[----:B------:R-:W-:Y:S05]  /*0ee0*/  @!P0 BRA `(.L_x_8) ;  /* 0xfffffffc00f08947 */ /* 0x000fea000383ffff */
[----:B------:R-:W-:Y:S01]  /*0ef0*/  ULDC.64 UR4, c[0x0][0x598] ;  /* 0x0001660000047ab9 */ /* 0x000fe20000000a00 */
[----:B------:R-:W-:Y:S01]  /*0f00*/  ULDC.64 UR36, c[0x0][0x208] ;  /* 0x0000820000247ab9 */ /* 0x000fe20000000a00 */
[----:B------:R-:W-:-:S04]  /*0f10*/  ISETP.NE.U32.AND P0, PT, RZ, UR4, PT ;  /* 0x00000004ff007c0c */ /* 0x000fc8000bf05070 */
[----:B------:R-:W-:-:S13]  /*0f20*/  ISETP.NE.AND.EX P0, PT, RZ, UR5, PT, P0 ;  /* 0x00000005ff007c0c */ /* 0x000fda000bf05300 */
[----:B------:R-:W-:Y:S05]  /*0f30*/  @!P0 BRA `(.L_x_11) ;  /* 0x00000000001c8947 */ /* 0x000fea0003800000 */
[----:B------:R-:W0:Y:S02]  /*0f40*/  LDC.64 R4, c[0x0][0x598] ;  /* 0x00016600ff047b82 */ /* 0x000e240000000a00 */
[----:B0-----:R-:W2:Y:S02]  /*0f50*/  LDG.E.64 R4, desc[UR36][R4.64] ;  /* 0x0000002404047981 */ /* 0x001ea4000c1e1b00 */
[----:B--2---:R-:W-:-:S04]  /*0f60*/  ISETP.NE.U32.AND P0, PT, R4, RZ, PT ;  /* 0x000000ff0400720c */ /* 0x004fc80003f05070 */
[----:B------:R-:W-:-:S13]  /*0f70*/  ISETP.NE.AND.EX P0, PT, R5, RZ, PT, P0 ;  /* 0x000000ff0500720c */ /* 0x000fda0003f05300 */
[----:B------:R-:W-:Y:S05]  /*0f80*/  @!P0 BRA `(.L_x_11) ;  /* 0x0000000000088947 */ /* 0x000fea0003800000 */
[----:B------:R0:W5:Y:S01]  /*0f90*/  LD.E R88, desc[UR36][R4.64] ;  /* 0x0000002404587980 */ /* 0x000162000c101900 */
[----:B------:R-:W-:Y:S05]  /*0fa0*/  BRA `(.L_x_12) ;  /* 0x0000000000247947 */ /* 0x000fea0003800000 */
.L_x_11:
[----:B------:R-:W-:Y:S02]  /*0fb0*/  ULDC.64 UR4, c[0x0][0x588] ;  /* 0x0001620000047ab9 */ /* 0x000fe40000000a00 */
[----:B------:R-:W-:-:S04]  /*0fc0*/  ISETP.NE.U32.AND P0, PT, RZ, UR4, PT ;  /* 0x00000004ff007c0c */ /* 0x000fc8000bf05070 */
[----:B------:R-:W-:-:S13]  /*0fd0*/  ISETP.NE.AND.EX P0, PT, RZ, UR5, PT, P0 ;  /* 0x00000005ff007c0c */ /* 0x000fda000bf05300 */
[----:B------:R-:W-:Y:S05]  /*0fe0*/  @!P0 BRA `(.L_x_13) ;  /* 0x00000000000c8947 */ /* 0x000fea0003800000 */
[----:B------:R-:W0:Y:S02]  /*0ff0*/  LDC.64 R4, c[0x0][0x588] ;  /* 0x00016200ff047b82 */ /* 0x000e240000000a00 */
[----:B0-----:R1:W5:Y:S01]  /*1000*/  LDG.E R88, desc[UR36][R4.64] ;  /* 0x0000002404587981 */ /* 0x001362000c1e1900 */
[----:B------:R-:W-:Y:S05]  /*1010*/  BRA `(.L_x_12) ;  /* 0x0000000000087947 */ /* 0x000fea0003800000 */
.L_x_13:
[----:B------:R-:W-:Y:S02]  /*1020*/  ULDC UR4, c[0x0][0x580] ;  /* 0x0001600000047ab9 */ /* 0x000fe40000000800 */
[----:B------:R-:W-:-:S07]  /*1030*/  IMAD.U32 R88, RZ, RZ, UR4 ;  /* 0x00000004ff587e24 */ /* 0x000fce000f8e00ff */
.L_x_12:
[----:B------:R-:W-:Y:S02]  /*1040*/  ULDC.64 UR4, c[0x0][0x5a0] ;  /* 0x0001680000047ab9 */ /* 0x000fe40000000a00 */
[----:B------:R-:W-:-:S04]  /*1050*/  ISETP.NE.U32.AND P0, PT, RZ, UR4, PT ;  /* 0x00000004ff007c0c */ /* 0x000fc8000bf05070 */
[----:B------:R-:W-:-:S13]  /*1060*/  ISETP.NE.AND.EX P0, PT, RZ, UR5, PT, P0 ;  /* 0x00000005ff007c0c */ /* 0x000fda000bf05300 */
[----:B------:R-:W-:Y:S05]  /*1070*/  @!P0 BRA `(.L_x_14) ;  /* 0x00000000001c8947 */ /* 0x000fea0003800000 */
[----:B01----:R-:W0:Y:S02]  /*1080*/  LDC.64 R4, c[0x0][0x5a0] ;  /* 0x00016800ff047b82 */ /* 0x003e240000000a00 */
[----:B0-----:R-:W2:Y:S02]  /*1090*/  LDG.E.64 R4, desc[UR36][R4.64] ;  /* 0x0000002404047981 */ /* 0x001ea4000c1e1b00 */
[----:B--2---:R-:W-:-:S04]  /*10a0*/  ISETP.NE.U32.AND P0, PT, R4, RZ, PT ;  /* 0x000000ff0400720c */ /* 0x004fc80003f05070 */
[----:B------:R-:W-:-:S13]  /*10b0*/  ISETP.NE.AND.EX P0, PT, R5, RZ, PT, P0 ;  /* 0x000000ff0500720c */ /* 0x000fda0003f05300 */
[----:B------:R-:W-:Y:S05]  /*10c0*/  @!P0 BRA `(.L_x_14) ;  /* 0x0000000000088947 */ /* 0x000fea0003800000 */
[----:B------:R0:W5:Y:S01]  /*10d0*/  LD.E R90, desc[UR36][R4.64] ;  /* 0x00000024045a7980 */ /* 0x000162000c101900 */
[----:B------:R-:W-:Y:S05]  /*10e0*/  BRA `(.L_x_15) ;  /* 0x0000000000247947 */ /* 0x000fea0003800000 */
.L_x_14:
[----:B------:R-:W-:Y:S02]  /*10f0*/  ULDC.64 UR4, c[0x0][0x590] ;  /* 0x0001640000047ab9 */ /* 0x000fe40000000a00 */
[----:B------:R-:W-:-:S04]  /*1100*/  ISETP.NE.U32.AND P0, PT, RZ, UR4, PT ;  /* 0x00000004ff007c0c */ /* 0x000fc8000bf05070 */
[----:B------:R-:W-:-:S13]  /*1110*/  ISETP.NE.AND.EX P0, PT, RZ, UR5, PT, P0 ;  /* 0x00000005ff007c0c */ /* 0x000fda000bf05300 */
[----:B------:R-:W-:Y:S05]  /*1120*/  @!P0 BRA `(.L_x_16) ;  /* 0x00000000000c8947 */ /* 0x000fea0003800000 */
[----:B------:R-:W2:Y:S02]  /*1130*/  LDC.64 R90, c[0x0][0x590] ;  /* 0x00016400ff5a7b82 */ /* 0x000ea40000000a00 */
[----:B--2---:R2:W5:Y:S01]  /*1140*/  LDG.E R90, desc[UR36][R90.64] ;  /* 0x000000245a5a7981 */ /* 0x004562000c1e1900 */
[----:B------:R-:W-:Y:S05]  /*1150*/  BRA `(.L_x_15) ;  /* 0x0000000000087947 */ /* 0x000fea0003800000 */
.L_x_16:
[----:B------:R-:W-:Y:S02]  /*1160*/  ULDC UR4, c[0x0][0x584] ;  /* 0x0001610000047ab9 */ /* 0x000fe40000000800 */
[----:B------:R-:W-:-:S07]  /*1170*/  IMAD.U32 R90, RZ, RZ, UR4 ;  /* 0x00000004ff5a7e24 */ /* 0x000fce000f8e00ff */
.L_x_15:
[----:B------:R-:W-:-:S13]  /*1180*/  LOP3.LUT P0, RZ, R0, 0xff, RZ, 0xc0, !PT ;  /* 0x000000ff00ff7812 */ /* 0x000fda000780c0ff */
[----:B------:R-:W-:Y:S05]  /*1190*/  @!P0 EXIT ;  /* 0x000000000000894d */ /* 0x000fea0003800000 */
[----:B------:R-:W-:Y:S01]  /*11a0*/  ULDC UR4, c[0x0][0x28c] ;  /* 0x0000a30000047ab9 */ /* 0x000fe20000000800 */
[----:B------:R-:W-:Y:S01]  /*11b0*/  LOP3.LUT R106, R19, 0x1, RZ, 0xfc, !PT ;  /* 0x00000001136a7812 */ /* 0x000fe200078efcff */
[----:B------:R-:W-:Y:S01]  /*11c0*/  UIADD3 UR4, UR4, 0x3f, URZ ;  /* 0x0000003f04047890 */ /* 0x000fe2000fffe03f */
[----:B------:R-:W-:Y:S01]  /*11d0*/  UMOV UR38, URZ ;  /* 0x0000003f00267c82 */ /* 0x000fe20008000000 */
[----:B------:R-:W-:Y:S02]  /*11e0*/  UMOV UR39, URZ ;  /* 0x0000003f00277c82 */ /* 0x000fe40008000000 */
[----:B------:R-:W-:-:S04]  /*11f0*/  USHF.R.S32.HI UR5, URZ, 0x1f, UR4 ;  /* 0x0000001f3f057899 */ /* 0x000fc80008011404 */
[----:B------:R-:W-:-:S04]  /*1200*/  ULEA.HI UR5, UR5, UR4, URZ, 0x6 ;  /* 0x0000000405057291 */ /* 0x000fc8000f8f303f */
[----:B------:R-:W-:-:S12]  /*1210*/  USHF.R.S32.HI UR40, URZ, 0x6, UR5 ;  /* 0x000000063f287899 */ /* 0x000fd80008011405 */
.L_x_162:
[----:B------:R-:W-:Y:S01]  /*1220*/  LOP3.LUT R0, R18, 0x80, RZ, 0xc0, !PT ;  /* 0x0000008012007812 */ /* 0x000fe200078ec0ff */
[----:B---3--:R-:W3:Y:S01]  /*1230*/  S2UR UR7, SR_CgaCtaId ;  /* 0x00000000000779c3 */ /* 0x008ee20000008800 */
[----:B------:R-:W-:Y:S02]  /*1240*/  UMOV UR6, 0x400 ;  /* 0x0000040000067882 */ /* 0x000fe40000000000 */
[----:B------:R-:W-:-:S06]  /*1250*/  SHF.R.U32.HI R0, RZ, 0x7, R0 ;  /* 0x00000007ff007819 */ /* 0x000fcc0000011600 */
[----:B----4-:R-:W4:Y:S01]  /*1260*/  SHFL.IDX PT, R0, R0, RZ, 0x1f ;  /* 0x00001fff00007589 */ /* 0x010f2200000e0000 */
[----:B---3--:R-:W-:Y:S01]  /*1270*/  ULEA UR6, UR7, UR6, 0x18 ;  /* 0x0000000607067291 */ /* 0x008fe2000f8ec03f */
[----:B----4-:R-:W-:-:S13]  /*1280*/  R2UR UR4, R0 ;  /* 0x00000000000472ca */ /* 0x010fda00000e0000 */
[----:B------:R-:W-:-:S04]  /*1290*/  ULEA.HI UR5, UR4, UR4, URZ, 0x1 ;  /* 0x0000000404057291 */ /* 0x000fc8000f8f083f */
[----:B------:R-:W-:-:S04]  /*12a0*/  ULOP3.LUT UR5, UR5, 0x7fffe, URZ, 0xc0, !UPT ;  /* 0x0007fffe05057892 */ /* 0x000fc8000f8ec03f */
[----:B------:R-:W-:-:S03]  /*12b0*/  UIADD3 UR5, UR4, -UR5, URZ ;  /* 0x8000000504057290 */ /* 0x000fc6000fffe03f */
[----:B------:R-:W-:Y:S01]  /*12c0*/  ULDC UR4, c[0x0][0x28c] ;  /* 0x0000a30000047ab9 */ /* 0x000fe20000000800 */
[----:B------:R-:W-:Y:S01]  /*12d0*/  ULEA UR5, UR5, UR6, 0xd ;  /* 0x0000000605057291 */ /* 0x000fe2000f8e683f */
[----:B------:R-:W-:-:S03]  /*12e0*/  ISETP.LT.AND P0, PT, RZ, UR4, PT ;  /* 0x00000004ff007c0c */ /* 0x000fc6000bf01270 */
[----:B------:R-:W-:-:S04]  /*12f0*/  UIADD3 UR5, UR5, 0x100, URZ ;  /* 0x0000010005057890 */ /* 0x000fc8000fffe03f */
[----:B------:R-:W-:-:S04]  /*1300*/  USHF.R.U32.HI UR5, URZ, 0x4, UR5 ;  /* 0x000000043f057899 */ /* 0x000fc80008011605 */
[----:B------:R-:W-:Y:S02]  /*1310*/  ULOP3.LUT UR41, UR5, 0x3fff, URZ, 0xc0, !UPT ;  /* 0x00003fff05297892 */ /* 0x000fe4000f8ec03f */
[----:B01---5:R-:W-:Y:S10]  /*1320*/  @P0 BRA `(.L_x_17) ;  /* 0x0000000000400947 */ /* 0x023ff40003800000 */
[----:B------:R-:W-:Y:S01]  /*1330*/  MOV R0, 0x0 ;  /* 0x0000000000007802 */ /* 0x000fe20000000f00 */
[----:B------:R-:W-:Y:S01]  /*1340*/  ULDC.64 UR4, c[0x4][0x68] ;  /* 0x01001a0000047ab9 */ /* 0x000fe20000000a00 */
[----:B------:R-:W-:Y:S01]  /*1350*/  ULDC.64 UR6, c[0x4][0x8] ;  /* 0x0100020000067ab9 */ /* 0x000fe20000000a00 */
[----:B01----:R-:W-:Y:S01]  /*1360*/  IMAD.U32 R4, RZ, RZ, UR4 ;  /* 0x00000004ff047e24 */ /* 0x003fe2000f8e00ff */
[----:B------:R0:W1:Y:S01]  /*1370*/  LDC.64 R14, c[0x4][R0] ;  /* 0x01000000000e7b82 */ /* 0x0000620000000a00 */
[----:B------:R-:W-:Y:S01]  /*1380*/  IMAD.U32 R5, RZ, RZ, UR5 ;  /* 0x00000005ff057e24 */ /* 0x000fe2000f8e00ff */
[----:B------:R-:W-:Y:S01]  /*1390*/  ULDC.64 UR4, c[0x4][0x70] ;  /* 0x01001c0000047ab9 */ /* 0x000fe20000000a00 */
[----:B------:R-:W-:Y:S02]  /*13a0*/  IMAD.U32 R10, RZ, RZ, UR6 ;  /* 0x00000006ff0a7e24 */ /* 0x000fe4000f8e00ff */
[----:B------:R-:W-:Y:S02]  /*13b0*/  IMAD.U32 R6, RZ, RZ, UR4 ;  /* 0x00000004ff067e24 */ /* 0x000fe4000f8e00ff */
[----:B------:R-:W-:-:S02]  /*13c0*/  IMAD.U32 R7, RZ, RZ, UR5 ;  /* 0x00000005ff077e24 */ /* 0x000fc4000f8e00ff */
[----:B------:R-:W-:Y:S02]  /*13d0*/  IMAD.U32 R11, RZ, RZ, UR7 ;  /* 0x00000007ff0b7e24 */ /* 0x000fe4000f8e00ff */
[----:B------:R-:W-:Y:S02]  /*13e0*/  IMAD.MOV.U32 R8, RZ, RZ, 0x1e1 ;  /* 0x000001e1ff087424 */ /* 0x000fe400078e00ff */
[----:B------:R-:W-:Y:S02]  /*13f0*/  IMAD.MOV.U32 R12, RZ, RZ, 0x1 ;  /* 0x00000001ff0c7424 */ /* 0x000fe400078e00ff */
[----:B0-----:R-:W-:-:S07]  /*1400*/  IMAD.MOV.U32 R13, RZ, RZ, RZ ;  /* 0x000000ffff0d7224 */ /* 0x001fce00078e00ff */
[----:B------:R-:W-:-:S07]  /*1410*/  LEPC R20, `(.L_x_17) ;  /* 0x000000001014794e */ /* 0x000fce0000000000 */
[----:B-12--5:R-:W-:Y:S05]  /*1420*/  CALL.ABS.NOINC R14 ;  /* 0x000000000e007343 */ /* 0x026fea0003c00000 */
.L_x_17:
[----:B------:R-:W-:-:S13]  /*1430*/  ISETP.NE.AND P0, PT, R106, 0x3, PT ;  /* 0x000000036a00780c */ /* 0x000fda0003f05270 */
[----:B------:R-:W-:Y:S05]  /*1440*/  @!P0 BRA `(.L_x_18) ;  /* 0x0000000000048947 */ /* 0x000fea0003800000 */
[----:B------:R-:W-:Y:S01]  /*1450*/  BPT.TRAP 0x1 ;  /* 0x000000040000795c */ /* 0x000fe20000300000 */
.L_x_18:
[----:B------:R-:W3:Y:S01]  /*1460*/  S2UR UR5, SR_CgaCtaId ;  /* 0x00000000000579c3 */ /* 0x000ee20000008800 */
[----:B------:R-:W-:Y:S01]  /*1470*/  UMOV UR4, 0x400 ;  /* 0x0000040000047882 */ /* 0x000fe20000000000 */
[----:B------:R-:W-:Y:S02]  /*1480*/  IMAD.U32 R0, RZ, RZ, UR38 ;  /* 0x00000026ff007e24 */ /* 0x000fe4000f8e00ff */
[----:B------:R-:W-:-:S03]  /*1490*/  IMAD.U32 R3, RZ, RZ, UR39 ;  /* 0x00000027ff037e24 */ /* 0x000fc6000f8e00ff */
[----:B------:R-:W-:Y:S01]  /*14a0*/  SHF.L.U32 R0, R0, 0x1f, RZ ;  /* 0x0000001f00007819 */ /* 0x000fe200000006ff */
[----:B---3--:R-:W-:-:S06]  /*14b0*/  ULEA UR4, UR5, UR4, 0x18 ;  /* 0x0000000405047291 */ /* 0x008fcc000f8ec03f */
[----:B------:R-:W-:-:S04]  /*14c0*/  IMAD.U32 R6, RZ, RZ, UR4 ;  /* 0x00000004ff067e24 */ /* 0x000fc8000f8e00ff */
[----:B------:R-:W-:-:S04]  /*14d0*/  IMAD R3, R3, 0x8, R6 ;  /* 0x0000000803037824 */ /* 0x000fc800078e0206 */
[----:B------:R3:W4:Y:S01]  /*14e0*/  SYNCS.PHASECHK.TRANS64.TRYWAIT P1, [R3+URZ], R0 ;  /* 0x00000000030075a7 */ /* 0x000722000802017f */
[----:B------:R-:W-:Y:S05]  /*14f0*/  @!P0 BRA `(.L_x_19) ;  /* 0x0000000000048947 */ /* 0x000fea0003800000 */
[----:B------:R-:W-:Y:S01]  /*1500*/  BPT.TRAP 0x1 ;  /* 0x000000040000795c */ /* 0x000fe20000300000 */
.L_x_19:
[----:B----4-:R-:W-:Y:S05]  /*1510*/  @P1 BRA `(.L_x_20) ;  /* 0x0000000000081947 */ /* 0x010fea0003800000 */
[----:B------:R-:W4:Y:S02]  /*1520*/  SYNCS.PHASECHK.TRANS64.TRYWAIT P1, [R3+URZ], R0 ;  /* 0x00000000030075a7 */ /* 0x000f24000802017f */
[----:B----4-:R-:W-:Y:S05]  /*1530*/  @!P1 BRA `(.L_x_21) ;  /* 0x00000078004c9947 */ /* 0x010fea0003800000 */
.L_x_20:
[----:B------:R-:W-:-:S04]  /*1540*/  UISETP.LT.AND UP0, UPT, UR40, 0x1, UPT ;  /* 0x000000012800788c */ /* 0x000fc8000bf01270 */
[----:B------:R-:W-:-:S06]  /*1550*/  USEL UR4, UR40, 0x1, UP0 ;  /* 0x0000000128047887 */ /* 0x000fcc0008000000 */
[----:B---34-:R-:W-:Y:S01]  /*1560*/  IMAD.U32 R0, RZ, RZ, UR4 ;  /* 0x00000004ff007e24 */ /* 0x018fe2000f8e00ff */
[----:B------:R-:W-:Y:S05]  /*1570*/  WARPSYNC.ALL ;  /* 0x0000000000007948 */ /* 0x000fea0003800000 */
[----:B------:R-:W-:-:S04]  /*1580*/  IADD3 R0, -R0, UR40, RZ ;  /* 0x0000002800007c10 */ /* 0x000fc8000fffe1ff */
[----:B------:R-:W-:Y:S02]  /*1590*/  ISETP.GE.AND P1, PT, R0, 0x1, PT ;  /* 0x000000010000780c */ /* 0x000fe40003f26270 */
[----:B------:R-:W-:Y:S01]  /*15a0*/  R2UR UR4, R6 ;  /* 0x00000000060472ca */ /* 0x000fe200000e0000 */
[----:B------:R-:W-:Y:S01]  /*15b0*/  WARPGROUP.ARRIVE ;  /* 0x00000000000079c5 */ /* 0x000fe20000000000 */
[----:B------:R-:W-:Y:S01]  /*15c0*/  UMOV UR9, 0x40000040 ;  /* 0x4000004000097882 */ /* 0x000fe20000000000 */
[----:B------:R-:W-:-:S10]  /*15d0*/  UMOV UR11, 0x40000040 ;  /* 0x40000040000b7882 */ /* 0x000fd40000000000 */
[----:B------:R-:W-:-:S04]  /*15e0*/  UIADD3 UR4, UR4, 0x28100, URZ ;  /* 0x0002810004047890 */ /* 0x000fc8000fffe03f */
[----:B------:R-:W-:-:S04]  /*15f0*/  USHF.R.U32.HI UR4, URZ, 0x4, UR4 ;  /* 0x000000043f047899 */ /* 0x000fc80008011604 */
[----:B------:R-:W-:Y:S02]  /*1600*/  ULOP3.LUT UR5, UR4, 0x3fff, URZ, 0xc0, !UPT ;  /* 0x00003fff04057892 */ /* 0x000fe4000f8ec03f */
[----:B------:R-:W-:Y:S02]  /*1610*/  ULOP3.LUT UR4, UR41, 0x10000, URZ, 0xfc, !UPT ;  /* 0x0001000029047892 */ /* 0x000fe4000f8efc3f */
[----:B------:R-:W-:Y:S02]  /*1620*/  ULOP3.LUT UR5, UR5, 0x10000, URZ, 0xfc, !UPT ;  /* 0x0001000005057892 */ /* 0x000fe4000f8efc3f */
[----:B------:R-:W-:Y:S02]  /*1630*/  ULEA UR7, UR39, UR4, 0xb ;  /* 0x0000000427077291 */ /* 0x000fe4000f8e583f */
[----:B------:R-:W-:Y:S02]  /*1640*/  ULEA UR6, UR39, UR5, 0x9 ;  /* 0x0000000527067291 */ /* 0x000fe4000f8e483f */
[----:B------:R-:W-:-:S03]  /*1650*/  UIADD3 UR12, UR7, 0x400, URZ ;  /* 0x00000400070c7890 */ /* 0x000fc6000fffe03f */
[----:B------:R-:W-:Y:S02]  /*1660*/  UMOV UR8, UR7 ;  /* 0x0000000700087c82 */ /* 0x000fe40008000000 */
[----:B------:R-:W-:Y:S02]  /*1670*/  UMOV UR10, UR6 ;  /* 0x00000006000a7c82 */ /* 0x000fe40008000000 */
[----:B------:R-:W-:Y:S01]  /*1680*/  HGMMA.64x64x16.F32 R56, gdesc[UR8], RZ, !UPT, gsb0 ;  /* 0x00e00000083879f0 */ /* 0x000fe2000c0008ff */
[----:B------:R-:W-:Y:S01]  /*1690*/  UMOV UR8, UR12 ;  /* 0x0000000c00087c82 */ /* 0x000fe20008000000 */
[----:B------:R-:W-:Y:S01]  /*16a0*/  UMOV UR9, 0x40000040 ;  /* 0x4000004000097882 */ /* 0x000fe20000000000 */
[----:B------:R-:W-:Y:S01]  /*16b0*/  UIADD3 UR12, UR7, 0x402, URZ ;  /* 0x00000402070c7890 */ /* 0x000fe2000fffe03f */
[----:B------:R-:W-:Y:S02]  /*16c0*/  WARPGROUP.DEPBAR.LE gsb0, 0x0 ;  /* 0x00008000000079c5 */ /* 0x000fe40000010000 */
[----:B------:R-:W-:-:S06]  /*16d0*/  WARPGROUP.ARRIVE ;  /* 0x00000000000079c5 */ /* 0x000fcc0000000000 */
[----:B------:R-:W-:Y:S01]  /*16e0*/  HGMMA.64x64x16.F32 R24, gdesc[UR8], RZ, !UPT, gsb0 ;  /* 0x00e00000081879f0 */ /* 0x000fe2000c0008ff */
[----:B------:R-:W-:Y:S02]  /*16f0*/  UIADD3 UR8, UR7, 0x2, URZ ;  /* 0x0000000207087890 */ /* 0x000fe4000fffe03f */
[----:B------:R-:W-:Y:S01]  /*1700*/  UIADD3 UR10, UR6, 0x2, URZ ;  /* 0x00000002060a7890 */ /* 0x000fe2000fffe03f */
[----:B------:R-:W-:Y:S01]  /*1710*/  UMOV UR9, 0x40000040 ;  /* 0x4000004000097882 */ /* 0x000fe20000000000 */
[----:B------:R-:W-:Y:S01]  /*1720*/  UMOV UR11, 0x40000040 ;  /* 0x40000040000b7882 */ /* 0x000fe20000000000 */
[----:B------:R-:W-:Y:S02]  /*1730*/  WARPGROUP.DEPBAR.LE gsb0, 0x0 ;  /* 0x00008000000079c5 */ /* 0x000fe40000010000 */
[----:B------:R-:W-:-:S06]  /*1740*/  WARPGROUP.ARRIVE ;  /* 0x00000000000079c5 */ /* 0x000fcc0000000000 */
[----:B------:R-:W-:Y:S01]  /*1750*/  HGMMA.64x64x16.F32 R56, gdesc[UR8], R56, gsb0 ;  /* 0x00e00000083879f0 */ /* 0x000fe20008000838 */
[----:B------:R-:W-:Y:S01]  /*1760*/  UMOV UR8, UR12 ;  /* 0x0000000c00087c82 */ /* 0x000fe20008000000 */
[----:B------:R-:W-:Y:S01]  /*1770*/  UMOV UR9, 0x40000040 ;  /* 0x4000004000097882 */ /* 0x000fe20000000000 */
[----:B------:R-:W-:Y:S01]  /*1780*/  UIADD3 UR12, UR7, 0x404, URZ ;  /* 0x00000404070c7890 */ /* 0x000fe2000fffe03f */
[----:B------:R-:W-:Y:S02]  /*1790*/  WARPGROUP.DEPBAR.LE gsb0, 0x0 ;  /* 0x00008000000079c5 */ /* 0x000fe40000010000 */
[----:B------:R-:W-:-:S06]  /*17a0*/  WARPGROUP.ARRIVE ;  /* 0x00000000000079c5 */ /* 0x000fcc0000000000 */
[----:B------:R-:W-:Y:S01]  /*17b0*/  HGMMA.64x64x16.F32 R24, gdesc[UR8], R24, gsb0 ;  /* 0x00e00000081879f0 */ /* 0x000fe20008000818 */
        /* <DEDUP_REMOVED lines=9> */
[----:B------:R-:W-:Y:S02]  /*1850*/  WARPGROUP.DEPBAR.LE gsb0, 0x0 ;  /* 0x00008000000079c5 */ /* 0x000fe40000010000 */
[----:B------:R-:W-:-:S06]  /*1860*/  WARPGROUP.ARRIVE ;  /* 0x00000000000079c5 */ /* 0x000fcc0000000000 */
[----:B------:R-:W-:Y:S01]  /*1870*/  HGMMA.64x64x16.F32 R24, gdesc[UR8], R24, gsb0 ;  /* 0x00e00000081879f0 */ /* 0x000fe20008000818 */
[----:B------:R-:W-:Y:S02]  /*1880*/  UIADD3 UR8, UR7, 0x6, URZ ;  /* 0x0000000607087890 */ /* 0x000fe4000fffe03f */
[----:B------:R-:W-:Y:S01]  /*1890*/  UIADD3 UR10, UR6, 0x6, URZ ;  /* 0x00000006060a7890 */ /* 0x000fe2000fffe03f */
[----:B------:R-:W-:Y:S01]  /*18a0*/  UMOV UR9, 0x40000040 ;  /* 0x4000004000097882 */ /* 0x000fe20000000000 */
[----:B------:R-:W-:Y:S01]  /*18b0*/  UMOV UR11, 0x40000040 ;  /* 0x40000040000b7882 */ /* 0x000fe20000000000 */
[----:B------:R-:W-:Y:S01]  /*18c0*/  UIADD3 UR7, UR7, 0x406, URZ ;  /* 0x0000040607077890 */ /* 0x000fe2000fffe03f */
[----:B------:R-:W-:Y:S02]  /*18d0*/  WARPGROUP.DEPBAR.LE gsb0, 0x0 ;  /* 0x00008000000079c5 */ /* 0x000fe40000010000 */
[----:B------:R-:W-:-:S06]  /*18e0*/  WARPGROUP.ARRIVE ;  /* 0x00000000000079c5 */ /* 0x000fcc0000000000 */
[----:B------:R-:W-:Y:S01]  /*18f0*/  HGMMA.64x64x16.F32 R56, gdesc[UR8], R56, gsb0 ;  /* 0x00e00000083879f0 */ /* 0x000fe20008000838 */
[----:B------:R-:W-:Y:S01]  /*1900*/  UMOV UR8, UR7 ;  /* 0x0000000700087c82 */ /* 0x000fe20008000000 */
[----:B------:R-:W-:Y:S01]  /*1910*/  UMOV UR9, 0x40000040 ;  /* 0x4000004000097882 */ /* 0x000fe20000000000 */
[----:B------:R-:W-:Y:S02]  /*1920*/  WARPGROUP.DEPBAR.LE gsb0, 0x0 ;  /* 0x00008000000079c5 */ /* 0x000fe40000010000 */
[----:B------:R-:W-:-:S06]  /*1930*/  WARPGROUP.ARRIVE ;  /* 0x00000000000079c5 */ /* 0x000fcc0000000000 */
[----:B------:R-:W-:Y:S03]  /*1940*/  HGMMA.64x64x16.F32 R24, gdesc[UR8], R24, gsb0 ;  /* 0x00e00000081879f0 */ /* 0x000fe60008000818 */
[----:B------:R-:W-:Y:S02]  /*1950*/  WARPGROUP.DEPBAR.LE gsb0, 0x0 ;  /* 0x00008000000079c5 */ /* 0x000fe40000010000 */
[----:B------:R-:W-:Y:S05]  /*1960*/  @!P1 BRA `(.L_x_22) ;  /* 0x0000000400849947 */ /* 0x000fea0003800000 */
[----:B------:R-:W-:Y:S02]  /*1970*/  UIADD3 UR6, UR39, 0x1, URZ ;  /* 0x0000000127067890 */ /* 0x000fe4000fffe03f */
[----:B------:R-:W-:Y:S02]  /*1980*/  IMAD.U32 R3, RZ, RZ, UR39 ;  /* 0x00000027ff037e24 */ /* 0x000fe4000f8e00ff */
[----:B------:R-:W-:-:S04]  /*1990*/  UISETP.NE.AND UP0, UPT, UR6, 0x5, UPT ;  /* 0x000000050600788c */ /* 0x000fc8000bf05270 */
[----:B------:R-:W-:Y:S02]  /*19a0*/  USEL UR7, URZ, 0x1, UP0 ;  /* 0x000000013f077887 */ /* 0x000fe40008000000 */
[----:B------:R-:W-:Y:S02]  /*19b0*/  USEL UR6, UR6, URZ, UP0 ;  /* 0x0000003f06067287 */ /* 0x000fe40008000000 */
[----:B------:R-:W-:-:S06]  /*19c0*/  ULOP3.LUT UR7, UR38, UR7, URZ, 0x3c, !UPT ;  /* 0x0000000726077292 */ /* 0x000fcc000f8e3c3f */
[----:B------:R-:W-:-:S07]  /*19d0*/  IMAD.U32 R7, RZ, RZ, UR7 ;  /* 0x00000007ff077e24 */ /* 0x000fce000f8e00ff */
.L_x_29:
[----:B------:R-:W-:Y:S05]  /*19e0*/  @!P0 BRA `(.L_x_23) ;  /* 0x0000000000048947 */ /* 0x000fea0003800000 */
[----:B------:R-:W-:Y:S01]  /*19f0*/  BPT.TRAP 0x1 ;  /* 0x000000040000795c */ /* 0x000fe20000300000 */
.L_x_23:
[----:B------:R-:W3:Y:S01]  /*1a00*/  S2UR UR8, SR_CgaCtaId ;  /* 0x00000000000879c3 */ /* 0x000ee20000008800 */
[----:B------:R-:W-:Y:S01]  /*1a10*/  UMOV UR7, 0x400 ;  /* 0x0000040000077882 */ /* 0x000fe20000000000 */
[----:B01----:R-:W-:Y:S01]  /*1a20*/  IMAD.U32 R5, RZ, RZ, UR6 ;  /* 0x00000006ff057e24 */ /* 0x003fe2000f8e00ff */
[----:B------:R-:W-:Y:S01]  /*1a30*/  SHF.L.U32 R4, R7, 0x1f, RZ ;  /* 0x0000001f07047819 */ /* 0x000fe200000006ff */
[----:B---3--:R-:W-:-:S06]  /*1a40*/  ULEA UR7, UR8, UR7, 0x18 ;  /* 0x0000000708077291 */ /* 0x008fcc000f8ec03f */
[----:B------:R-:W-:-:S04]  /*1a50*/  IMAD.U32 R6, RZ, RZ, UR7 ;  /* 0x00000007ff067e24 */ /* 0x000fc8000f8e00ff */
[----:B------:R-:W-:-:S04]  /*1a60*/  IMAD R5, R5, 0x8, R6 ;  /* 0x0000000805057824 */ /* 0x000fc800078e0206 */
[----:B------:R0:W1:Y:S01]  /*1a70*/  SYNCS.PHASECHK.TRANS64.TRYWAIT P1, [R5+URZ], R4 ;  /* 0x00000004050075a7 */ /* 0x000062000802017f */
[----:B------:R-:W-:Y:S05]  /*1a80*/  @!P0 BRA `(.L_x_24) ;  /* 0x0000000000048947 */ /* 0x000fea0003800000 */
[----:B------:R-:W-:Y:S01]  /*1a90*/  BPT.TRAP 0x1 ;  /* 0x000000040000795c */ /* 0x000fe20000300000 */
.L_x_24:
[----:B-1----:R-:W-:Y:S05]  /*1aa0*/  @P1 BRA `(.L_x_25) ;  /* 0x0000000000081947 */ /* 0x002fea0003800000 */
[----:B------:R-:W1:Y:S02]  /*1ab0*/  SYNCS.PHASECHK.TRANS64.TRYWAIT P1, [R5+URZ], R4 ;  /* 0x00000004050075a7 */ /* 0x000e64000802017f */
[----:B-1----:R-:W-:Y:S05]  /*1ac0*/  @!P1 BRA `(.L_x_26) ;  /* 0x0000007000fc9947 */ /* 0x002fea0003800000 */
.L_x_25:
[----:B------:R-:W-:Y:S01]  /*1ad0*/  ULEA UR7, UR6, UR5, 0x9 ;  /* 0x0000000506077291 */ /* 0x000fe2000f8e483f */
[----:B------:R-:W-:Y:S01]  /*1ae0*/  WARPGROUP.ARRIVE ;  /* 0x00000000000079c5 */ /* 0x000fe20000000000 */
[----:B------:R-:W-:Y:S01]  /*1af0*/  ULEA UR12, UR6, UR4, 0xb ;  /* 0x00000004060c7291 */ /* 0x000fe2000f8e583f */
[----:B------:R-:W-:Y:S01]  /*1b00*/  UMOV UR11, 0x40000040 ;  /* 0x40000040000b7882 */ /* 0x000fe20000000000 */
[----:B------:R-:W-:Y:S02]  /*1b10*/  UMOV UR9, 0x40000040 ;  /* 0x4000004000097882 */ /* 0x000fe40000000000 */
[----:B------:R-:W-:Y:S01]  /*1b20*/  UIADD3 UR13, UR12, 0x400, URZ ;  /* 0x000004000c0d7890 */ /* 0x000fe2000fffe03f */
[----:B------:R-:W-:Y:S02]  /*1b30*/  UMOV UR10, UR7 ;  /* 0x00000007000a7c82 */ /* 0x000fe40008000000 */
[----:B------:R-:W-:Y:S02]  /*1b40*/  UMOV UR8, UR12 ;  /* 0x0000000c00087c82 */ /* 0x000fe40008000000 */
[----:B------:R-:W-:Y:S01]  /*1b50*/  HGMMA.64x64x16.F32 R56, gdesc[UR8], R56, gsb0 ;  /* 0x00e00000083879f0 */ /* 0x000fe20008000838 */
[----:B------:R-:W-:Y:S01]  /*1b60*/  UMOV UR9, 0x40000040 ;  /* 0x4000004000097882 */ /* 0x000fe20000000000 */
[----:B------:R-:W-:Y:S01]  /*1b70*/  UMOV UR8, UR13 ;  /* 0x0000000d00087c82 */ /* 0x000fe20008000000 */
[----:B------:R-:W-:Y:S01]  /*1b80*/  UIADD3 UR13, UR12, 0x402, URZ ;  /* 0x000004020c0d7890 */ /* 0x000fe2000fffe03f */
[----:B------:R-:W-:-:S02]  /*1b90*/  WARPGROUP.DEPBAR.LE gsb0, 0x0 ;  /* 0x00008000000079c5 */ /* 0x000fc40000010000 */
        /* <DEDUP_REMOVED lines=42> */
[----:B------:R-:W-:Y:S01]  /*1e40*/  BPT.TRAP 0x1 ;  /* 0x000000040000795c */ /* 0x000fe20000300000 */
.L_x_27:
[----:B------:R-:W-:-:S13]  /*1e50*/  ISETP.NE.AND P1, PT, R23, RZ, PT ;  /* 0x000000ff1700720c */ /* 0x000fda0003f25270 */
[----:B01----:R-:W-:-:S04]  /*1e60*/  @P1 IMAD R4, R3, 0x8, R6 ;  /* 0x0000000803041824 */ /* 0x003fc800078e0206 */
[----:B------:R-:W-:-:S05]  /*1e70*/  @P1 VIADD R5, R4, 0x28 ;  /* 0x0000002804051836 */ /* 0x000fca0000000000 */
[----:B------:R-:W-:-:S04]  /*1e80*/  @P1 PRMT R5, R22, 0x654, R5 ;  /* 0x0000065416051816 */ /* 0x000fc80000000005 */
[----:B------:R0:W-:Y:S01]  /*1e90*/  @P1 SYNCS.ARRIVE.TRANS64.RED.A1T0 RZ, [R5+URZ], RZ ;  /* 0x000000ff05ff19a7 */ /* 0x0001e2000810043f */
[----:B------:R-:W-:-:S13]  /*1ea0*/  ISETP.GT.U32.AND P1, PT, R19, 0x1, PT ;  /* 0x000000011300780c */ /* 0x000fda0003f24070 */
[----:B0-----:R-:W-:Y:S05]  /*1eb0*/  @P1 BRA `(.L_x_28) ;  /* 0x0000000000041947 */ /* 0x001fea0003800000 */
[----:B------:R-:W-:Y:S01]  /*1ec0*/  BPT.TRAP 0x1 ;  /* 0x000000040000795c */ /* 0x000fe20000300000 */
.L_x_28:
[----:B------:R-:W-:Y:S01]  /*1ed0*/  UIADD3 UR6, UR6, 0x1, URZ ;  /* 0x0000000106067890 */ /* 0x000fe2000fffe03f */
[C---:B------:R-:W-:Y:S01]  /*1ee0*/  ISETP.GT.AND P2, PT, R0.reuse, 0x1, PT ;  /* 0x000000010000780c */ /* 0x040fe20003f44270 */
[----:B------:R-:W-:Y:S02]  /*1ef0*/  VIADD R3, R3, 0x1 ;  /* 0x0000000103037836 */ /* 0x000fe40000000000 */
[----:B------:R-:W-:Y:S01]  /*1f00*/  UISETP.NE.AND UP0, UPT, UR6, 0x5, UPT ;  /* 0x000000050600788c */ /* 0x000fe2000bf05270 */
[----:B------:R-:W-:Y:S02]  /*1f10*/  VIADD R0, R0, 0xffffffff ;  /* 0xffffffff00007836 */ /* 0x000fe40000000000 */
[C---:B------:R-:W-:Y:S01]  /*1f20*/  ISETP.NE.AND P1, PT, R3.reuse, 0x5, PT ;  /* 0x000000050300780c */ /* 0x040fe20003f25270 */
[----:B------:R-:W-:Y:S02]  /*1f30*/  USEL UR7, URZ, 0x1, UP0 ;  /* 0x000000013f077887 */ /* 0x000fe40008000000 */
[----:B------:R-:W-:Y:S01]  /*1f40*/  USEL UR6, UR6, URZ, UP0 ;  /* 0x0000003f06067287 */ /* 0x000fe20008000000 */
[----:B------:R-:W-:-:S03]  /*1f50*/  SEL R3, R3, RZ, P1 ;  /* 0x000000ff03037207 */ /* 0x000fc60000800000 */
[----:B------:R-:W-:Y:S01]  /*1f60*/  LOP3.LUT R7, R7, UR7, RZ, 0x3c, !PT ;  /* 0x0000000707077c12 */ /* 0x000fe2000f8e3cff */
[----:B------:R-:W-:Y:S07]  /*1f70*/  @P2 BRA `(.L_x_29) ;  /* 0xfffffff800982947 */ /* 0x000fee000383ffff */
.L_x_22:
[----:B------:R-:W3:Y:S02]  /*1f80*/  LDC R0, c[0x0][0x28c] ;  /* 0x0000a300ff007b82 */ /* 0x000ee40000000800 */
[----:B---3--:R-:W-:-:S13]  /*1f90*/  ISETP.GE.AND P1, PT, R0, 0x1, PT ;  /* 0x000000010000780c */ /* 0x008fda0003f26270 */
[----:B------:R-:W-:Y:S05]  /*1fa0*/  @!P1 BRA `(.L_x_30) ;  /* 0x0000000000509947 */ /* 0x000fea0003800000 */
[----:B------:R-:W-:Y:S05]  /*1fb0*/  @!P0 BRA `(.L_x_31) ;  /* 0x0000000000048947 */ /* 0x000fea0003800000 */
[----:B------:R-:W-:Y:S01]  /*1fc0*/  BPT.TRAP 0x1 ;  /* 0x000000040000795c */ /* 0x000fe20000300000 */
.L_x_31:
[----:B------:R-:W-:Y:S01]  /*1fd0*/  ISETP.NE.AND P0, PT, R23, RZ, PT ;  /* 0x000000ff1700720c */ /* 0x000fe20003f05270 */
[----:B------:R-:W-:Y:S01]  /*1fe0*/  BSSY B0, `(.L_x_32) ;  /* 0x000000e000007945 */ /* 0x000fe20003800000 */
[----:B------:R-:W-:-:S11]  /*1ff0*/  ISETP.GT.U32.AND P1, PT, R19, 0x1, PT ;  /* 0x000000011300780c */ /* 0x000fd60003f24070 */
[----:B------:R-:W-:Y:S05]  /*2000*/  @!P0 BRA `(.L_x_33) ;  /* 0x00000000002c8947 */ /* 0x000fea0003800000 */
[----:B------:R-:W-:-:S04]  /*2010*/  UISETP.LT.AND UP0, UPT, UR40, 0x1, UPT ;  /* 0x000000012800788c */ /* 0x000fc8000bf01270 */
[----:B------:R-:W-:-:S04]  /*2020*/  USEL UR6, UR40, 0x1, UP0 ;  /* 0x0000000128067887 */ /* 0x000fc80008000000 */
[----:B------:R-:W-:-:S04]  /*2030*/  UIADD3 UR6, UR39, UR40, -UR6 ;  /* 0x0000002827067290 */ /* 0x000fc8000fffe806 */
[----:B------:R-:W-:-:S04]  /*2040*/  UIMAD.WIDE.U32 UR4, UR6, -0x33333333, URZ ;  /* 0xcccccccd060478a5 */ /* 0x000fc8000f8e003f */
[----:B------:R-:W-:-:S04]  /*2050*/  USHF.R.U32.HI UR4, URZ, 0x2, UR5 ;  /* 0x000000023f047899 */ /* 0x000fc80008011605 */
[----:B------:R-:W-:-:S06]  /*2060*/  UIMAD UR6, UR4, -0x5, UR6 ;  /* 0xfffffffb040678a4 */ /* 0x000fcc000f8e0206 */
[----:B------:R-:W-:-:S04]  /*2070*/  IMAD.U32 R3, RZ, RZ, UR6 ;  /* 0x00000006ff037e24 */ /* 0x000fc8000f8e00ff */
[----:B------:R-:W-:-:S04]  /*2080*/  IMAD R0, R3, 0x8, R6 ;  /* 0x0000000803007824 */ /* 0x000fc800078e0206 */
[----:B------:R-:W-:-:S05]  /*2090*/  VIADD R3, R0, 0x28 ;  /* 0x0000002800037836 */ /* 0x000fca0000000000 */
[----:B------:R-:W-:-:S04]  /*20a0*/  PRMT R3, R22, 0x654, R3 ;  /* 0x0000065416037816 */ /* 0x000fc80000000003 */
[----:B------:R3:W-:Y:S03]  /*20b0*/  SYNCS.ARRIVE.TRANS64.RED.A1T0 RZ, [R3+URZ], RZ ;  /* 0x000000ff03ff79a7 */ /* 0x0007e6000810043f */
.L_x_33:
[----:B------:R-:W-:Y:S05]  /*20c0*/  BSYNC B0 ;  /* 0x0000000000007941 */ /* 0x000fea0003800000 */
.L_x_32:
[----:B------:R-:W-:Y:S05]  /*20d0*/  @P1 BRA `(.L_x_30) ;  /* 0x0000000000041947 */ /* 0x000fea0003800000 */
[----:B------:R-:W-:Y:S01]  /*20e0*/  BPT.TRAP 0x1 ;  /* 0x000000040000795c */ /* 0x000fe20000300000 */
.L_x_30:
[----:B------:R-:W4:Y:S01]  /*20f0*/  LDC R6, c[0x0][0x288] ;  /* 0x0000a200ff067b82 */ /* 0x000f220000000800 */
[--C-:B------:R-:W-:Y:S01]  /*2100*/  SHF.R.U32.HI R0, RZ, 0x2, R18.reuse ;  /* 0x00000002ff007819 */ /* 0x100fe20000011612 */
[----:B------:R-:W-:Y:S01]  /*2110*/  IMAD.SHL.U32 R11, R92, 0x40, RZ ;  /* 0x000000405c0b7824 */ /* 0x000fe200078e00ff */
[----:B01----:R-:W-:Y:S01]  /*2120*/  SHF.R.U32.HI R5, RZ, 0x7, R18 ;  /* 0x00000007ff057819 */ /* 0x003fe20000011612 */
[----:B------:R-:W-:Y:S01]  /*2130*/  UIADD3 UR39, UR40, UR39, URZ ;  /* 0x0000002728277290 */ /* 0x000fe2000fffe03f */
[----:B---3--:R-:W-:Y:S01]  /*2140*/  LOP3.LUT R3, R0, 0x7, RZ, 0xc0, !PT ;  /* 0x0000000700037812 */ /* 0x008fe200078ec0ff */
[----:B------:R-:W-:Y:S01]  /*2150*/  ULDC UR7, c[0x0][0x284] ;  /* 0x0000a10000077ab9 */ /* 0x000fe20000000800 */
[----:B------:R-:W-:Y:S01]  /*2160*/  LOP3.LUT R0, R5, 0x1, RZ, 0xc0, !PT ;  /* 0x0000000105007812 */ /* 0x000fe200078ec0ff */
[----:B------:R-:W-:Y:S01]  /*2170*/  UISETP.GT.U32.AND UP0, UPT, UR39, 0x4, UPT ;  /* 0x000000042700788c */ /* 0x000fe2000bf04070 */
[C---:B------:R-:W-:Y:S01]  /*2180*/  LOP3.LUT R5, R18.reuse, 0x3, RZ, 0xc0, !PT ;  /* 0x0000000312057812 */ /* 0x040fe200078ec0ff */
[----:B------:R-:W-:Y:S01]  /*2190*/  UISETP.GE.U32.AND UP1, UPT, UR40, 0x5, UPT ;  /* 0x000000052800788c */ /* 0x000fe2000bf26070 */
[----:B------:R-:W-:Y:S01]  /*21a0*/  LOP3.LUT R4, R18, 0x60, RZ, 0xc0, !PT ;  /* 0x0000006012047812 */ /* 0x000fe200078ec0ff */
[----:B------:R-:W-:Y:S01]  /*21b0*/  IMAD.SHL.U32 R8, R0, 0x40, RZ ;  /* 0x0000004000087824 */ /* 0x000fe200078e00ff */
[----:B------:R-:W-:Y:S01]  /*21c0*/  UISETP.LT.U32.AND UP0, UPT, UR40, 0x5, UP0 ;  /* 0x000000052800788c */ /* 0x000fe20008701070 */
[----:B------:R-:W-:Y:S01]  /*21d0*/  SHF.R.S32.HI R21, RZ, 0x1f, R89 ;  /* 0x0000001fff157819 */ /* 0x000fe20000011459 */
[----:B------:R-:W-:Y:S01]  /*21e0*/  ULDC.64 UR8, c[0x0][0x5d0] ;  /* 0x0001740000087ab9 */ /* 0x000fe20000000a00 */
[----:B------:R-:W-:Y:S01]  /*21f0*/  SHF.R.U32.HI R4, RZ, 0x1, R4 ;  /* 0x00000001ff047819 */ /* 0x000fe20000011604 */
[----:B------:R-:W-:-:S02]  /*2200*/  UIMAD.WIDE.U32 UR4, UR39, -0x33333333, URZ ;  /* 0xcccccccd270478a5 */ /* 0x000fc4000f8e003f */
[----:B------:R-:W-:Y:S01]  /*2210*/  USEL UR6, URZ, 0x1, !UP0 ;  /* 0x000000013f067887 */ /* 0x000fe2000c000000 */
[--C-:B------:R-:W-:Y:S01]  /*2220*/  IADD3 R7, RZ, -R4, -R3.reuse ;  /* 0x80000004ff077210 */ /* 0x100fe20007ffe803 */
[----:B------:R-:W-:Y:S01]  /*2230*/  USHF.R.U32.HI UR4, URZ, 0x2, UR5 ;  /* 0x000000023f047899 */ /* 0x000fe20008011605 */
[----:B------:R-:W-:Y:S01]  /*2240*/  LOP3.LUT R3, R8, 0x40, R3, 0xe2, !PT ;  /* 0x0000004008037812 */ /* 0x000fe200078ee203 */
[----:B------:R-:W-:Y:S01]  /*2250*/  IMAD R8, R21, UR8, RZ ;  /* 0x0000000815087c24 */ /* 0x000fe2000f8e02ff */
[----:B----4-:R-:W-:Y:S01]  /*2260*/  ISETP.GE.AND P0, PT, R11, R6, PT ;  /* 0x000000060b00720c */ /* 0x010fe20003f06270 */
[----:B------:R-:W-:Y:S01]  /*2270*/  IMAD R10, R5, -0x2, R6 ;  /* 0xfffffffe050a7824 */ /* 0x000fe200078e0206 */
[----:B------:R-:W-:Y:S01]  /*2280*/  ULOP3.LUT UR38, UR38, UR6, URZ, 0x3c, !UPT ;  /* 0x0000000626267292 */ /* 0x000fe2000f8e3c3f */
[----:B------:R-:W-:Y:S01]  /*2290*/  IMAD.SHL.U32 R5, R96, 0x100, RZ ;  /* 0x0000010060057824 */ /* 0x000fe200078e00ff */
[----:B------:R-:W-:Y:S01]  /*22a0*/  UIMAD UR39, UR4, -0x5, UR39 ;  /* 0xfffffffb042778a4 */ /* 0x000fe2000f8e0227 */
[----:B------:R-:W-:Y:S01]  /*22b0*/  IMAD.SHL.U32 R6, R18, 0x2, RZ ;  /* 0x0000000212067824 */ /* 0x000fe200078e00ff */
[----:B------:R-:W-:Y:S01]  /*22c0*/  @UP1 ULOP3.LUT UR38, UR38, 0x1, UR4, 0x78, !UPT ;  /* 0x0000000126261892 */ /* 0x000fe2000f8e7804 */
[----:B------:R-:W-:Y:S01]  /*22d0*/  IMAD R0, R0, -0x40, R7 ;  /* 0xffffffc000007824 */ /* 0x000fe200078e0207 */
[----:B------:R-:W-:Y:S01]  /*22e0*/  ISETP.GE.OR P0, PT, R5, UR7, P0 ;  /* 0x0000000705007c0c */ /* 0x000fe20008706670 */
[----:B------:R-:W-:Y:S01]  /*22f0*/  IMAD.WIDE R96, R96, 0x100, RZ ;  /* 0x0000010060607825 */ /* 0x000fe200078e02ff */
[----:B------:R-:W-:-:S03]  /*2300*/  LOP3.LUT R6, R11, 0x6, R6, 0xf8, !PT ;  /* 0x000000060b067812 */ /* 0x000fc600078ef806 */
[----:B------:R-:W-:Y:S01]  /*2310*/  IMAD R13, R89, UR9, R8 ;  /* 0x00000009590d7c24 */ /* 0x000fe2000f8e0208 */
[----:B------:R-:W-:Y:S02]  /*2320*/  SHF.R.S32.HI R7, RZ, 0x1f, R6 ;  /* 0x0000001fff077819 */ /* 0x000fe40000011406 */
[----:B------:R-:W-:Y:S01]  /*2330*/  LOP3.LUT R113, R96, R3, R4, 0xfe, !PT ;  /* 0x0000000360717212 */ /* 0x000fe200078efe04 */
[----:B------:R-:W-:Y:S01]  /*2340*/  IMAD.IADD R4, R10, 0x1, -R11 ;  /* 0x000000010a047824 */ /* 0x000fe200078e0a0b */
[----:B------:R-:W-:Y:S01]  /*2350*/  IADD3 R3, -R5, UR7, R0 ;  /* 0x0000000705037c10 */ /* 0x000fe2000fffe100 */
[----:B------:R-:W-:-:S04]  /*2360*/  IMAD.WIDE.U32 R8, R89, UR8, R6 ;  /* 0x0000000859087c25 */ /* 0x000fc8000f8e0006 */
[----:B------:R-:W-:Y:S02]  /*2370*/  IMAD.IADD R9, R9, 0x1, R13 ;  /* 0x0000000109097824 */ /* 0x000fe400078e020d */
[----:B------:R-:W-:Y:S01]  /*2380*/  IMAD.MOV.U32 R0, RZ, RZ, -0x1 ;  /* 0xffffffffff007424 */ /* 0x000fe200078e00ff */
[----:B------:R-:W-:Y:S06]  /*2390*/  @P0 BRA `(.L_x_34) ;  /* 0x0000004c00780947 */ /* 0x000fec0003800000 */
[----:B------:R-:W0:Y:S01]  /*23a0*/  LDC.64 R12, c[0x0][0x5c8] ;  /* 0x00017200ff0c7b82 */ /* 0x000e220000000a00 */
[----:B-----5:R-:W-:Y:S01]  /*23b0*/  FSETP.NEU.AND P1, PT, R90, RZ, PT ;  /* 0x000000ff5a00720b */ /* 0x020fe20003f2d000 */
[----:B------:R-:W-:Y:S01]  /*23c0*/  BSSY B0, `(.L_x_34) ;  /* 0x00004db000007945 */ /* 0x000fe20003800000 */
[----:B------:R-:W-:-:S04]  /*23d0*/  ISETP.GT.AND P6, PT, R4, RZ, PT ;  /* 0x000000ff0400720c */ /* 0x000fc80003fc4270 */
[----:B------:R-:W-:Y:S01]  /*23e0*/  ISETP.GT.AND P0, PT, R3, RZ, P6 ;  /* 0x000000ff0300720c */ /* 0x000fe20003704270 */
[-C--:B0-----:R-:W-:Y:S02]  /*23f0*/  IMAD R10, R97, R12.reuse, RZ ;  /* 0x0000000c610a7224 */ /* 0x081fe400078e02ff */
[----:B------:R-:W-:-:S04]  /*2400*/  IMAD.WIDE.U32 R104, R113, R12, R8 ;  /* 0x0000000c71687225 */ /* 0x000fc800078e0008 */
[----:B------:R-:W-:-:S04]  /*2410*/  IMAD R5, R113, R13, R10 ;  /* 0x0000000d71057224 */ /* 0x000fc800078e020a */
[----:B------:R-:W-:Y:S01]  /*2420*/  IMAD.IADD R95, R105, 0x1, R5 ;  /* 0x00000001695f7824 */ /* 0x000fe200078e0205 */
[----:B------:R-:W-:Y:S06]  /*2430*/  @!P1 BRA `(.L_x_35) ;  /* 0x0000003400749947 */ /* 0x000fec0003800000 */
[----:B------:R-:W0:Y:S01]  /*2440*/  LDC.64 R14, c[0x0][0x5b8] ;  /* 0x00016e00ff0e7b82 */ /* 0x000e220000000a00 */
[----:B------:R-:W-:-:S07]  /*2450*/  ULDC.64 UR4, c[0x0][0x5c0] ;  /* 0x0001700000047ab9 */ /* 0x000fce0000000a00 */
[----:B------:R-:W1:Y:S08]  /*2460*/  LDC.64 R98, c[0x0][0x5b0] ;  /* 0x00016c00ff627b82 */ /* 0x000e700000000a00 */
[----:B------:R-:W3:Y:S01]  /*2470*/  LDC.64 R10, c[0x0][0x5a8] ;  /* 0x00016a00ff0a7b82 */ /* 0x000ee20000000a00 */
[-C--:B0-----:R-:W-:Y:S02]  /*2480*/  IMAD R8, R21, R14.reuse, RZ ;  /* 0x0000000e15087224 */ /* 0x081fe400078e02ff */
[----:B------:R-:W-:-:S04]  /*2490*/  IMAD.WIDE.U32 R20, R89, R14, R6 ;  /* 0x0000000e59147225 */ /* 0x000fc800078e0006 */
[----:B--2---:R-:W-:Y:S02]  /*24a0*/  IMAD R91, R89, R15, R8 ;  /* 0x0000000f595b7224 */ /* 0x004fe400078e0208 */
[-C--:B-1----:R-:W-:Y:S02]  /*24b0*/  IMAD R8, R97, R98.reuse, RZ ;  /* 0x0000006261087224 */ /* 0x082fe400078e02ff */
[----:B------:R-:W-:Y:S02]  /*24c0*/  IMAD.IADD R93, R21, 0x1, R91 ;  /* 0x00000001155d7824 */ /* 0x000fe400078e025b */
[----:B------:R-:W-:Y:S02]  /*24d0*/  IMAD.MOV.U32 R92, RZ, RZ, R20 ;  /* 0x000000ffff5c7224 */ /* 0x000fe400078e0014 */
[C---:B------:R-:W-:Y:S02]  /*24e0*/  IMAD R109, R113.reuse, R99, R8 ;  /* 0x00000063716d7224 */ /* 0x040fe400078e0208 */
[----:B------:R-:W-:-:S04]  /*24f0*/  IMAD.WIDE.U32 R8, R113, R98, R92 ;  /* 0x0000006271087225 */ /* 0x000fc800078e005c */
[----:B------:R-:W-:Y:S01]  /*2500*/  IMAD.IADD R5, R9, 0x1, R109 ;  /* 0x0000000109057824 */ /* 0x000fe200078e026d */
[----:B---3--:R-:W-:-:S04]  /*2510*/  LEA R100, P1, R8, R10, 0x1 ;  /* 0x0000000a08647211 */ /* 0x008fc800078208ff */
[----:B------:R-:W-:-:S05]  /*2520*/  LEA.HI.X R101, R8, R11, R5, 0x1, P1 ;  /* 0x0000000b08657211 */ /* 0x000fca00008f0c05 */
[----:B------:R-:W2:Y:S01]  /*2530*/  @P0 LDG.E.LTC128B.U16 R5, desc[UR36][R100.64] ;  /* 0x0000002464050981 */ /* 0x000ea2000c1e1520 */
[----:B------:R-:W-:Y:S01]  /*2540*/  LEA R94, P1, R104, UR4, 0x1 ;  /* 0x00000004685e7c11 */ /* 0x000fe2000f8208ff */
[----:B------:R-:W-:Y:S01]  /*2550*/  IMAD.WIDE.U32 R8, R113, R98, R6 ;  /* 0x0000006271087225 */ /* 0x000fe200078e0006 */
[----:B------:R-:W-:Y:S01]  /*2560*/  ISETP.GT.AND P4, PT, R4, 0x1, PT ;  /* 0x000000010400780c */ /* 0x000fe20003f84270 */
[----:B------:R-:W-:Y:S01]  /*2570*/  BSSY B1, `(.L_x_36) ;  /* 0x0000012000017945 */ /* 0x000fe20003800000 */
[----:B------:R-:W-:Y:S01]  /*2580*/  LEA.HI.X R95, R104, UR5, R95, 0x1, P1 ;  /* 0x00000005685f7c11 */ /* 0x000fe200088f0c5f */
[----:B------:R-:W-:Y:S01]  /*2590*/  IMAD.IADD R9, R109, 0x1, R9 ;  /* 0x000000016d097824 */ /* 0x000fe200078e0209 */
[----:B------:R-:W-:Y:S02]  /*25a0*/  ISETP.GT.AND P1, PT, R3, RZ, P4 ;  /* 0x000000ff0300720c */ /* 0x000fe40002724270 */
[----:B------:R-:W-:Y:S01]  /*25b0*/  P2R R107, PR, RZ, 0x10 ;  /* 0x00000010ff6b7803 */ /* 0x000fe20000000000 */
[----:B------:R-:W-:-:S04]  /*25c0*/  IMAD.WIDE.U32 R102, R89, R14, R8 ;  /* 0x0000000e59667225 */ /* 0x000fc800078e0008 */
[----:B------:R-:W-:Y:S01]  /*25d0*/  IMAD.IADD R9, R91, 0x1, R103 ;  /* 0x000000015b097824 */ /* 0x000fe200078e0267 */
[----:B------:R-:W-:Y:S02]  /*25e0*/  LEA R8, P2, R102, R10, 0x1 ;  /* 0x0000000a66087211 */ /* 0x000fe400078408ff */
[----:B------:R-:W-:Y:S02]  /*25f0*/  SHF.L.U64.HI R103, R98, 0x3, R99 ;  /* 0x0000000362677819 */ /* 0x000fe40000010263 */
[----:B------:R-:W-:Y:S01]  /*2600*/  LEA.HI.X R9, R102, R11, R9, 0x1, P2 ;  /* 0x0000000b66097211 */ /* 0x000fe200010f0c09 */
[----:B------:R-:W-:Y:S02]  /*2610*/  IMAD.SHL.U32 R102, R98, 0x8, RZ ;  /* 0x0000000862667824 */ /* 0x000fe400078e00ff */
[----:B--2---:R-:W-:-:S05]  /*2620*/  HADD2.F32 R15, -RZ, R5.H0_H0 ;  /* 0x20000005ff0f7230 */ /* 0x004fca0000004100 */
[----:B------:R-:W-:-:S04]  /*2630*/  FMUL R15, R15, R90 ;  /* 0x0000005a0f0f7220 */ /* 0x000fc80000400000 */
[----:B------:R-:W-:-:S05]  /*2640*/  FFMA R15, R56, R88, R15 ;  /* 0x00000058380f7223 */ /* 0x000fca000000000f */
[----:B------:R-:W-:-:S05]  /*2650*/  F2FP.F16.F32.PACK_AB R15, RZ, R15 ;  /* 0x0000000fff0f723e */ /* 0x000fca00000000ff */
[----:B------:R0:W-:Y:S01]  /*2660*/  @P0 STG.E.U16 desc[UR36][R94.64], R15 ;  /* 0x0000000f5e000986 */ /* 0x0001e2000c101524 */
[----:B------:R-:W-:Y:S05]  /*2670*/  @!P1 BRA `(.L_x_37) ;  /* 0x0000000000049947 */ /* 0x000fea0003800000 */
[----:B------:R1:W5:Y:S02]  /*2680*/  LDG.E.LTC128B.U16 R5, desc[UR36][R8.64+0x2] ;  /* 0x0000022408057981 */ /* 0x000364000c1e1520 */
.L_x_37:
[----:B------:R-:W-:Y:S05]  /*2690*/  BSYNC B1 ;  /* 0x0000000000017941 */ /* 0x000fea0003800000 */
.L_x_36:
[----:B0----5:R-:W-:Y:S01]  /*26a0*/  HADD2.F32 R15, -RZ, R5.H0_H0 ;  /* 0x20000005ff0f7230 */ /* 0x021fe20000004100 */
[----:B------:R-:W-:Y:S01]  /*26b0*/  ISETP.GT.AND P0, PT, R3, 0x8, P6 ;  /* 0x000000080300780c */ /* 0x000fe20003704270 */
[----:B------:R-:W-:-:S04]  /*26c0*/  IMAD.WIDE.U32 R104, R113, R98, R102 ;  /* 0x0000006271687225 */ /* 0x000fc800078e0066 */
[----:B------:R-:W-:Y:S01]  /*26d0*/  FMUL R56, R15, R90 ;  /* 0x0000005a0f387220 */ /* 0x000fe20000400000 */
[----:B------:R-:W-:Y:S01]  /*26e0*/  IMAD.IADD R109, R109, 0x1, R105 ;  /* 0x000000016d6d7824 */ /* 0x000fe200078e0269 */
[----:B------:R-:W-:Y:S02]  /*26f0*/  IADD3 R15, P2, R20, R104, RZ ;  /* 0x00000068140f7210 */ /* 0x000fe40007f5e0ff */
[----:B------:R-:W-:-:S03]  /*2700*/  FFMA R57, R57, R88, R56 ;  /* 0x0000005839397223 */ /* 0x000fc60000000038 */
[----:B------:R-:W-:Y:S01]  /*2710*/  IMAD.X R100, R109, 0x1, R93, P2 ;  /* 0x000000016d647824 */ /* 0x000fe200010e065d */
[C---:B------:R-:W-:Y:S02]  /*2720*/  LEA R56, P2, R15.reuse, R10, 0x1 ;  /* 0x0000000a0f387211 */ /* 0x040fe400078408ff */
[----:B------:R-:W-:Y:S02]  /*2730*/  F2FP.F16.F32.PACK_AB R101, RZ, R57 ;  /* 0x00000039ff65723e */ /* 0x000fe400000000ff */
[----:B------:R-:W-:Y:S02]  /*2740*/  LEA.HI.X R57, R15, R11, R100, 0x1, P2 ;  /* 0x0000000b0f397211 */ /* 0x000fe400010f0c64 */
[----:B------:R-:W-:Y:S01]  /*2750*/  PRMT R15, R5, 0x7610, R15 ;  /* 0x00007610050f7816 */ /* 0x000fe2000000000f */
[----:B------:R0:W-:Y:S05]  /*2760*/  @P1 STG.E.U16 desc[UR36][R94.64+0x2], R101 ;  /* 0x000002655e001986 */ /* 0x0001ea000c101524 */
[----:B------:R2:W3:Y:S01]  /*2770*/  @P0 LDG.E.LTC128B.U16 R15, desc[UR36][R56.64] ;  /* 0x00000024380f0981 */ /* 0x0004e2000c1e1520 */
[----:B------:R-:W-:Y:S01]  /*2780*/  IADD3 R104, P1, R6, R104, RZ ;  /* 0x0000006806687210 */ /* 0x000fe20007f3e0ff */
[----:B------:R-:W-:Y:S01]  /*2790*/  BSSY B1, `(.L_x_38) ;  /* 0x0000012000017945 */ /* 0x000fe20003800000 */
[----:B------:R-:W-:-:S03]  /*27a0*/  SHF.L.U64.HI R111, R12, 0x4, R13 ;  /* 0x000000040c6f7819 */ /* 0x000fc6000001020d */
[----:B------:R-:W-:Y:S01]  /*27b0*/  IMAD.X R105, R7, 0x1, R109, P1 ;  /* 0x0000000107697824 */ /* 0x000fe200008e066d */
[----:B------:R-:W-:Y:S01]  /*27c0*/  ISETP.GT.AND P1, PT, R3, 0x8, P4 ;  /* 0x000000080300780c */ /* 0x000fe20002724270 */
[----:B------:R-:W-:Y:S02]  /*27d0*/  IMAD.SHL.U32 R109, R12, 0x10, RZ ;  /* 0x000000100c6d7824 */ /* 0x000fe400078e00ff */
[----:B------:R-:W-:-:S03]  /*27e0*/  IMAD.WIDE.U32 R104, R89, R14, R104 ;  /* 0x0000000e59687225 */ /* 0x000fc600078e0068 */
[----:B------:R-:W-:Y:S02]  /*27f0*/  IADD3 R100, P2, R109, R94, RZ ;  /* 0x0000005e6d647210 */ /* 0x000fe40007f5e0ff */
[----:B--2---:R-:W-:-:S03]  /*2800*/  LEA R56, P3, R104, R10, 0x1 ;  /* 0x0000000a68387211 */ /* 0x004fc600078608ff */
[----:B0-----:R-:W-:Y:S02]  /*2810*/  IMAD.X R101, R111, 0x1, R95, P2 ;  /* 0x000000016f657824 */ /* 0x001fe400010e065f */
[----:B---3--:R-:W-:-:S05]  /*2820*/  HADD2.F32 R5, -RZ, R15.H0_H0 ;  /* 0x2000000fff057230 */ /* 0x008fca0000004100 */
[----:B------:R-:W-:-:S04]  /*2830*/  FMUL R5, R5, R90 ;  /* 0x0000005a05057220 */ /* 0x000fc80000400000 */
[----:B------:R-:W-:Y:S01]  /*2840*/  FFMA R5, R58, R88, R5 ;  /* 0x000000583a057223 */ /* 0x000fe20000000005 */
[----:B------:R-:W-:-:S04]  /*2850*/  IMAD.IADD R58, R91, 0x1, R105 ;  /* 0x000000015b3a7824 */ /* 0x000fc800078e0269 */
[----:B------:R-:W-:Y:S02]  /*2860*/  F2FP.F16.F32.PACK_AB R5, RZ, R5 ;  /* 0x00000005ff05723e */ /* 0x000fe400000000ff */
[----:B------:R-:W-:-:S03]  /*2870*/  LEA.HI.X R57, R104, R11, R58, 0x1, P3 ;  /* 0x0000000b68397211 */ /* 0x000fc600018f0c3a */
[----:B------:R0:W-:Y:S01]  /*2880*/  @P0 STG.E.U16 desc[UR36][R100.64], R5 ;  /* 0x0000000564000986 */ /* 0x0001e2000c101524 */
[----:B------:R-:W-:Y:S05]  /*2890*/  @!P1 BRA `(.L_x_39) ;  /* 0x0000000000049947 */ /* 0x000fea0003800000 */
[----:B------:R2:W5:Y:S02]  /*28a0*/  LDG.E.LTC128B.U16 R15, desc[UR36][R56.64+0x2] ;  /* 0x00000224380f7981 */ /* 0x000564000c1e1520 */
.L_x_39:
[----:B------:R-:W-:Y:S05]  /*28b0*/  BSYNC B1 ;  /* 0x0000000000017941 */ /* 0x000fea0003800000 */
.L_x_38:
[----:B0----5:R-:W-:Y:S01]  /*28c0*/  HADD2.F32 R5, -RZ, R15.H0_H0 ;  /* 0x2000000fff057230 */ /* 0x021fe20000004100 */
[----:B------:R-:W-:Y:S01]  /*28d0*/  ISETP.GT.AND P4, PT, R4, 0x8, PT ;  /* 0x000000080400780c */ /* 0x000fe20003f84270 */
[----:B------:R-:W-:Y:S01]  /*28e0*/  BSSY B1, `(.L_x_40) ;  /* 0x000000d000017945 */ /* 0x000fe20003800000 */
[----:B------:R-:W-:Y:S02]  /*28f0*/  PRMT R104, R15, 0x7610, R104 ;  /* 0x000076100f687816 */ /* 0x000fe40000000068 */
[----:B------:R-:W-:Y:S01]  /*2900*/  FMUL R58, R5, R90 ;  /* 0x0000005a053a7220 */ /* 0x000fe20000400000 */
[----:B------:R-:W-:Y:S02]  /*2910*/  ISETP.GT.AND P0, PT, R3, RZ, P4 ;  /* 0x000000ff0300720c */ /* 0x000fe40002704270 */
[----:B------:R-:W-:Y:S01]  /*2920*/  P2R R108, PR, RZ, 0x10 ;  /* 0x00000010ff6c7803 */ /* 0x000fe20000000000 */
[----:B------:R-:W-:Y:S01]  /*2930*/  FFMA R58, R59, R88, R58 ;  /* 0x000000583b3a7223 */ /* 0x000fe2000000003a */
[----:B------:R-:W-:-:S04]  /*2940*/  IMAD.MOV.U32 R59, RZ, RZ, R101 ;  /* 0x000000ffff3b7224 */ /* 0x000fc800078e0065 */
[----:B------:R-:W-:-:S04]  /*2950*/  F2FP.F16.F32.PACK_AB R58, RZ, R58 ;  /* 0x0000003aff3a723e */ /* 0x000fc800000000ff */
[----:B------:R-:W-:Y:S01]  /*2960*/  PRMT R5, R58, 0x7610, R5 ;  /* 0x000076103a057816 */ /* 0x000fe20000000005 */
[----:B------:R-:W-:-:S05]  /*2970*/  IMAD.MOV.U32 R58, RZ, RZ, R100 ;  /* 0x000000ffff3a7224 */ /* 0x000fca00078e0064 */
[----:B------:R0:W-:Y:S01]  /*2980*/  @P1 STG.E.U16 desc[UR36][R58.64+0x2], R5 ;  /* 0x000002053a001986 */ /* 0x0001e2000c101524 */
[----:B------:R-:W-:Y:S05]  /*2990*/  @!P0 BRA `(.L_x_41) ;  /* 0x0000000000048947 */ /* 0x000fea0003800000 */
[----:B------:R3:W5:Y:S02]  /*29a0*/  LDG.E.LTC128B.U16 R104, desc[UR36][R8.64+0x10] ;  /* 0x0000102408687981 */ /* 0x000764000c1e1520 */
.L_x_41:
[----:B------:R-:W-:Y:S05]  /*29b0*/  BSYNC B1 ;  /* 0x0000000000017941 */ /* 0x000fea0003800000 */
.L_x_40:
[----:B-----5:R-:W-:Y:S01]  /*29c0*/  HADD2.F32 R15, -RZ, R104.H0_H0 ;  /* 0x20000068ff0f7230 */ /* 0x020fe20000004100 */
[----:B------:R-:W-:Y:S01]  /*29d0*/  ISETP.GT.AND P3, PT, R4, 0x9, PT ;  /* 0x000000090400780c */ /* 0x000fe20003f64270 */
[C---:B0-----:R-:W-:Y:S01]  /*29e0*/  IMAD.SHL.U32 R5, R12.reuse, 0x100, RZ ;  /* 0x000001000c057824 */ /* 0x041fe200078e00ff */
[----:B------:R-:W-:Y:S02]  /*29f0*/  BSSY B1, `(.L_x_42) ;  /* 0x000000c000017945 */ /* 0x000fe40003800000 */
[----:B------:R-:W-:Y:S01]  /*2a00*/  FMUL R105, R15, R90 ;  /* 0x0000005a0f697220 */ /* 0x000fe20000400000 */
[----:B------:R-:W-:Y:S02]  /*2a10*/  SHF.L.U64.HI R15, R12, 0x8, R13 ;  /* 0x000000080c0f7819 */ /* 0x000fe4000001020d */
[----:B------:R-:W-:Y:S01]  /*2a20*/  IADD3 R12, P1, P2, R5, R94, R109 ;  /* 0x0000005e050c7210 */ /* 0x000fe20007a3e06d */
[----:B------:R-:W-:Y:S01]  /*2a30*/  FFMA R105, R60, R88, R105 ;  /* 0x000000583c697223 */ /* 0x000fe20000000069 */
[----:B------:R-:W-:-:S02]  /*2a40*/  P2R R109, PR, RZ, 0x8 ;  /* 0x00000008ff6d7803 */ /* 0x000fc40000000000 */
[----:B------:R-:W-:Y:S02]  /*2a50*/  IADD3.X R13, R15, R95, R111, P1, P2 ;  /* 0x0000005f0f0d7210 */ /* 0x000fe40000fe446f */
[----:B------:R-:W-:Y:S02]  /*2a60*/  F2FP.F16.F32.PACK_AB R105, RZ, R105 ;  /* 0x00000069ff69723e */ /* 0x000fe400000000ff */
[----:B------:R-:W-:-:S03]  /*2a70*/  ISETP.GT.AND P1, PT, R3, RZ, P3 ;  /* 0x000000ff0300720c */ /* 0x000fc60001f24270 */
[----:B------:R0:W-:Y:S10]  /*2a80*/  @P0 STG.E.U16 desc[UR36][R94.64+0x10], R105 ;  /* 0x000010695e000986 */ /* 0x0001f4000c101524 */
[----:B------:R-:W-:Y:S05]  /*2a90*/  @!P1 BRA `(.L_x_43) ;  /* 0x0000000000049947 */ /* 0x000fea0003800000 */
[----:B------:R4:W5:Y:S02]  /*2aa0*/  LDG.E.LTC128B.U16 R104, desc[UR36][R8.64+0x12] ;  /* 0x0000122408687981 */ /* 0x000964000c1e1520 */
.L_x_43:
[----:B------:R-:W-:Y:S05]  /*2ab0*/  BSYNC B1 ;  /* 0x0000000000017941 */ /* 0x000fea0003800000 */
.L_x_42:
[----:B0----5:R-:W-:Y:S01]  /*2ac0*/  HADD2.F32 R105, -RZ, R104.H0_H0 ;  /* 0x20000068ff697230 */ /* 0x021fe20000004100 */
[----:B------:R-:W-:Y:S01]  /*2ad0*/  ISETP.GT.AND P0, PT, R3, 0x8, P4 ;  /* 0x000000080300780c */ /* 0x000fe20002704270 */
[----:B------:R-:W-:Y:S03]  /*2ae0*/  BSSY B1, `(.L_x_44) ;  /* 0x000000a000017945 */ /* 0x000fe60003800000 */
[----:B------:R-:W-:-:S04]  /*2af0*/  FMUL R60, R105, R90 ;  /* 0x0000005a693c7220 */ /* 0x000fc80000400000 */
[----:B------:R-:W-:Y:S01]  /*2b00*/  FFMA R60, R61, R88, R60 ;  /* 0x000000583d3c7223 */ /* 0x000fe2000000003c */
[----:B------:R-:W-:-:S04]  /*2b10*/  @P1 IMAD.MOV.U32 R61, RZ, RZ, R95 ;  /* 0x000000ffff3d1224 */ /* 0x000fc800078e005f */
[----:B------:R-:W-:-:S04]  /*2b20*/  F2FP.F16.F32.PACK_AB R60, RZ, R60 ;  /* 0x0000003cff3c723e */ /* 0x000fc800000000ff */
[----:B------:R-:W-:Y:S01]  /*2b30*/  PRMT R105, R60, 0x7610, R105 ;  /* 0x000076103c697816 */ /* 0x000fe20000000069 */
[----:B------:R-:W-:-:S05]  /*2b40*/  @P1 IMAD.MOV.U32 R60, RZ, RZ, R94 ;  /* 0x000000ffff3c1224 */ /* 0x000fca00078e005e */
[----:B------:R0:W-:Y:S01]  /*2b50*/  @P1 STG.E.U16 desc[UR36][R60.64+0x12], R105 ;  /* 0x000012693c001986 */ /* 0x0001e2000c101524 */
[----:B------:R-:W-:Y:S05]  /*2b60*/  @!P0 BRA `(.L_x_45) ;  /* 0x0000000000048947 */ /* 0x000fea0003800000 */
[----:B------:R0:W5:Y:S02]  /*2b70*/  LDG.E.LTC128B.U16 R104, desc[UR36][R56.64+0x10] ;  /* 0x0000102438687981 */ /* 0x000164000c1e1520 */
.L_x_45:
[----:B------:R-:W-:Y:S05]  /*2b80*/  BSYNC B1 ;  /* 0x0000000000017941 */ /* 0x000fea0003800000 */
.L_x_44:
[----:B0----5:R-:W-:Y:S01]  /*2b90*/  HADD2.F32 R61, -RZ, R104.H0_H0 ;  /* 0x20000068ff3d7230 */ /* 0x021fe20000004100 */
[----:B------:R-:W-:Y:S01]  /*2ba0*/  ISETP.GT.AND P1, PT, R3, 0x8, P3 ;  /* 0x000000080300780c */ /* 0x000fe20001f24270 */
[----:B------:R-:W-:Y:S03]  /*2bb0*/  BSSY B1, `(.L_x_46) ;  /* 0x0000007000017945 */ /* 0x000fe60003800000 */
[----:B------:R-:W-:-:S04]  /*2bc0*/  FMUL R61, R61, R90 ;  /* 0x0000005a3d3d7220 */ /* 0x000fc80000400000 */
[----:B------:R-:W-:-:S05]  /*2bd0*/  FFMA R61, R62, R88, R61 ;  /* 0x000000583e3d7223 */ /* 0x000fca000000003d */
[----:B------:R-:W-:-:S05]  /*2be0*/  F2FP.F16.F32.PACK_AB R61, RZ, R61 ;  /* 0x0000003dff3d723e */ /* 0x000fca00000000ff */
[----:B------:R0:W-:Y:S01]  /*2bf0*/  @P0 STG.E.U16 desc[UR36][R58.64+0x10], R61 ;  /* 0x0000103d3a000986 */ /* 0x0001e2000c101524 */
[----:B------:R-:W-:Y:S05]  /*2c00*/  @!P1 BRA `(.L_x_47) ;  /* 0x0000000000049947 */ /* 0x000fea0003800000 */
[----:B------:R0:W5:Y:S02]  /*2c10*/  LDG.E.LTC128B.U16 R104, desc[UR36][R56.64+0x12] ;  /* 0x0000122438687981 */ /* 0x000164000c1e1520 */
.L_x_47:
[----:B------:R-:W-:Y:S05]  /*2c20*/  BSYNC B1 ;  /* 0x0000000000017941 */ /* 0x000fea0003800000 */
.L_x_46:
[----:B0----5:R-:W-:Y:S01]  /*2c30*/  HADD2.F32 R61, -RZ, R104.H0_H0 ;  /* 0x20000068ff3d7230 */ /* 0x021fe20000004100 */
[----:B------:R-:W-:Y:S01]  /*2c40*/  IADD3 R113, P0, R113, 0x80, RZ ;  /* 0x0000008071717810 */ /* 0x000fe20007f1e0ff */
[----:B------:R-:W-:Y:S01]  /*2c50*/  BSSY B1, `(.L_x_48) ;  /* 0x000000b000017945 */ /* 0x000fe20003800000 */
[----:B------:R-:W-:Y:S02]  /*2c60*/  ISETP.GT.AND P2, PT, R4, 0x10, PT ;  /* 0x000000100400780c */ /* 0x000fe40003f44270 */
[----:B------:R-:W-:Y:S01]  /*2c70*/  FMUL R60, R61, R90 ;  /* 0x0000005a3d3c7220 */ /* 0x000fe20000400000 */
[----:B------:R-:W-:Y:S01]  /*2c80*/  IMAD.X R97, RZ, RZ, R97, P0 ;  /* 0x000000ffff617224 */ /* 0x000fe200000e0661 */
[----:B------:R-:W-:Y:S02]  /*2c90*/  ISETP.GT.AND P0, PT, R3, RZ, P2 ;  /* 0x000000ff0300720c */ /* 0x000fe40001704270 */
[----:B------:R-:W-:Y:S01]  /*2ca0*/  FFMA R60, R63, R88, R60 ;  /* 0x000000583f3c7223 */ /* 0x000fe2000000003c */
[----:B------:R-:W-:-:S04]  /*2cb0*/  P2R R105, PR, RZ, 0x4 ;  /* 0x00000004ff697803 */ /* 0x000fc80000000000 */
[----:B------:R-:W-:-:S05]  /*2cc0*/  F2FP.F16.F32.PACK_AB R60, RZ, R60 ;  /* 0x0000003cff3c723e */ /* 0x000fca00000000ff */
[----:B------:R0:W-:Y:S01]  /*2cd0*/  @P1 STG.E.U16 desc[UR36][R58.64+0x12], R60 ;  /* 0x0000123c3a001986 */ /* 0x0001e2000c101524 */
[----:B------:R-:W-:Y:S05]  /*2ce0*/  @!P0 BRA `(.L_x_49) ;  /* 0x0000000000048947 */ /* 0x000fea0003800000 */
[----:B------:R0:W5:Y:S02]  /*2cf0*/  LDG.E.LTC128B.U16 R104, desc[UR36][R8.64+0x20] ;  /* 0x0000202408687981 */ /* 0x000164000c1e1520 */
.L_x_49:
[----:B------:R-:W-:Y:S05]  /*2d00*/  BSYNC B1 ;  /* 0x0000000000017941 */ /* 0x000fea0003800000 */
.L_x_48:
[----:B-----5:R-:W-:Y:S01]  /*2d10*/  HADD2.F32 R21, -RZ, R104.H0_H0 ;  /* 0x20000068ff157230 */ /* 0x020fe20000004100 */
[----:B------:R-:W-:Y:S01]  /*2d20*/  ISETP.GT.AND P1, PT, R4, 0x11, PT ;  /* 0x000000110400780c */ /* 0x000fe20003f24270 */
[-C--:B0-----:R-:W-:Y:S01]  /*2d30*/  IMAD R60, R97, R98.reuse, RZ ;  /* 0x00000062613c7224 */ /* 0x081fe200078e02ff */
[----:B------:R-:W-:Y:S01]  /*2d40*/  BSSY B1, `(.L_x_50) ;  /* 0x0000021000017945 */ /* 0x000fe20003800000 */
[----:B------:R-:W-:-:S04]  /*2d50*/  IMAD.WIDE.U32 R62, R113, R98, R6 ;  /* 0x00000062713e7225 */ /* 0x000fc800078e0006 */
[----:B------:R-:W-:Y:S01]  /*2d60*/  FMUL R21, R21, R90 ;  /* 0x0000005a15157220 */ /* 0x000fe20000400000 */
[----:B------:R-:W-:-:S03]  /*2d70*/  IMAD R111, R113, R99, R60 ;  /* 0x00000063716f7224 */ /* 0x000fc600078e023c */
[----:B------:R-:W-:Y:S01]  /*2d80*/  FFMA R21, R64, R88, R21 ;  /* 0x0000005840157223 */ /* 0x000fe20000000015 */
[----:B------:R-:W-:-:S04]  /*2d90*/  IMAD.WIDE.U32 R60, R113, R98, R92 ;  /* 0x00000062713c7225 */ /* 0x000fc800078e005c */
[----:B------:R-:W-:Y:S01]  /*2da0*/  F2FP.F16.F32.PACK_AB R21, RZ, R21 ;  /* 0x00000015ff15723e */ /* 0x000fe200000000ff */
[----:B------:R-:W-:Y:S02]  /*2db0*/  IMAD.IADD R63, R111, 0x1, R63 ;  /* 0x000000016f3f7824 */ /* 0x000fe400078e023f */
[----:B------:R-:W-:Y:S01]  /*2dc0*/  IMAD.WIDE.U32 R98, R113, R98, R102 ;  /* 0x0000006271627225 */ /* 0x000fe200078e0066 */
[----:B------:R-:W-:-:S03]  /*2dd0*/  PRMT R97, R21, 0x7610, R97 ;  /* 0x0000761015617816 */ /* 0x000fc60000000061 */
[----:B------:R-:W-:Y:S02]  /*2de0*/  IMAD.IADD R21, R61, 0x1, R111 ;  /* 0x000000013d157824 */ /* 0x000fe400078e026f */
[----:B------:R0:W-:Y:S01]  /*2df0*/  @P0 STG.E.U16 desc[UR36][R94.64+0x20], R97 ;  /* 0x000020615e000986 */ /* 0x0001e2000c101524 */
[----:B------:R-:W-:Y:S02]  /*2e00*/  IMAD.IADD R111, R111, 0x1, R99 ;  /* 0x000000016f6f7824 */ /* 0x000fe400078e0263 */
[----:B0-----:R-:W-:Y:S01]  /*2e10*/  IMAD.WIDE.U32 R96, R89, R14, R62 ;  /* 0x0000000e59607225 */ /* 0x001fe200078e003e */
[----:B------:R-:W-:-:S04]  /*2e20*/  LEA R62, P0, R60, R10, 0x1 ;  /* 0x0000000a3c3e7211 */ /* 0x000fc800078008ff */
[----:B------:R-:W-:Y:S01]  /*2e30*/  LEA.HI.X R63, R60, R11, R21, 0x1, P0 ;  /* 0x0000000b3c3f7211 */ /* 0x000fe200000f0c15 */
[----:B------:R-:W-:Y:S01]  /*2e40*/  IMAD.IADD R21, R91, 0x1, R97 ;  /* 0x000000015b157824 */ /* 0x000fe200078e0261 */
[----:B------:R-:W-:-:S04]  /*2e50*/  LEA R60, P0, R96, R10, 0x1 ;  /* 0x0000000a603c7211 */ /* 0x000fc800078008ff */
[----:B------:R-:W-:Y:S02]  /*2e60*/  LEA.HI.X R61, R96, R11, R21, 0x1, P0 ;  /* 0x0000000b603d7211 */ /* 0x000fe400000f0c15 */
[----:B------:R-:W-:-:S05]  /*2e70*/  IADD3 R64, P0, R20, R98, RZ ;  /* 0x0000006214407210 */ /* 0x000fca0007f1e0ff */
[----:B------:R-:W-:Y:S01]  /*2e80*/  IMAD.X R92, R111, 0x1, R93, P0 ;  /* 0x000000016f5c7824 */ /* 0x000fe200000e065d */
[----:B------:R-:W-:-:S05]  /*2e90*/  IADD3 R20, P0, R6, R98, RZ ;  /* 0x0000006206147210 */ /* 0x000fca0007f1e0ff */
[----:B------:R-:W-:Y:S01]  /*2ea0*/  IMAD.X R21, R7, 0x1, R111, P0 ;  /* 0x0000000107157824 */ /* 0x000fe200000e066f */
[----:B------:R-:W-:Y:S01]  /*2eb0*/  LEA R6, P0, R64, R10, 0x1 ;  /* 0x0000000a40067211 */ /* 0x000fe200078008ff */
[----:B------:R-:W-:-:S03]  /*2ec0*/  IMAD.WIDE.U32 R20, R89, R14, R20 ;  /* 0x0000000e59147225 */ /* 0x000fc600078e0014 */
[----:B------:R-:W-:Y:S02]  /*2ed0*/  LEA.HI.X R7, R64, R11, R92, 0x1, P0 ;  /* 0x0000000b40077211 */ /* 0x000fe400000f0c5c */
[----:B------:R-:W-:Y:S01]  /*2ee0*/  P2R R89, PR, RZ, 0x2 ;  /* 0x00000002ff597803 */ /* 0x000fe20000000000 */
[----:B------:R-:W-:Y:S01]  /*2ef0*/  IMAD.IADD R91, R91, 0x1, R21 ;  /* 0x000000015b5b7824 */ /* 0x000fe200078e0215 */
[----:B------:R-:W-:-:S04]  /*2f00*/  LEA R10, P0, R20, R10, 0x1 ;  /* 0x0000000a140a7211 */ /* 0x000fc800078008ff */
[----:B------:R-:W-:Y:S02]  /*2f10*/  LEA.HI.X R11, R20, R11, R91, 0x1, P0 ;  /* 0x0000000b140b7211 */ /* 0x000fe400000f0c5b */
[----:B------:R-:W-:-:S13]  /*2f20*/  ISETP.GT.AND P0, PT, R3, RZ, P1 ;  /* 0x000000ff0300720c */ /* 0x000fda0000f04270 */
[----:B------:R-:W-:Y:S05]  /*2f30*/  @!P0 BRA `(.L_x_51) ;  /* 0x0000000000048947 */ /* 0x000fea0003800000 */
[----:B------:R0:W5:Y:S02]  /*2f40*/  LDG.E.LTC128B.U16 R104, desc[UR36][R8.64+0x22] ;  /* 0x0000222408687981 */ /* 0x000164000c1e1520 */
.L_x_51:
[----:B------:R-:W-:Y:S05]  /*2f50*/  BSYNC B1 ;  /* 0x0000000000017941 */ /* 0x000fea0003800000 */
.L_x_50:
[----:B-----5:R-:W-:Y:S01]  /*2f60*/  HADD2.F32 R21, -RZ, R104.H0_H0 ;  /* 0x20000068ff157230 */ /* 0x020fe20000004100 */
[----:B------:R-:W-:Y:S01]  /*2f70*/  BSSY B1, `(.L_x_52) ;  /* 0x000000a000017945 */ /* 0x000fe20003800000 */
[----:B------:R-:W-:-:S03]  /*2f80*/  @P0 IMAD.MOV.U32 R20, RZ, RZ, R94 ;  /* 0x000000ffff140224 */ /* 0x000fc600078e005e */
[----:B------:R-:W-:Y:S01]  /*2f90*/  FMUL R14, R21, R90 ;  /* 0x0000005a150e7220 */ /* 0x000fe20000400000 */
[----:B------:R-:W-:-:S03]  /*2fa0*/  @P0 IMAD.MOV.U32 R21, RZ, RZ, R95 ;  /* 0x000000ffff150224 */ /* 0x000fc600078e005f */
[----:B------:R-:W-:-:S05]  /*2fb0*/  FFMA R14, R65, R88, R14 ;  /* 0x00000058410e7223 */ /* 0x000fca000000000e */
[----:B------:R-:W-:-:S05]  /*2fc0*/  F2FP.F16.F32.PACK_AB R14, RZ, R14 ;  /* 0x0000000eff0e723e */ /* 0x000fca00000000ff */
[----:B------:R0:W-:Y:S01]  /*2fd0*/  @P0 STG.E.U16 desc[UR36][R20.64+0x22], R14 ;  /* 0x0000220e14000986 */ /* 0x0001e2000c101524 */
[----:B------:R-:W-:-:S13]  /*2fe0*/  ISETP.GT.AND P0, PT, R3, 0x8, P2 ;  /* 0x000000080300780c */ /* 0x000fda0001704270 */
[----:B0-----:R-:W-:Y:S05]  /*2ff0*/  @!P0 BRA `(.L_x_53) ;  /* 0x0000000000048947 */ /* 0x001fea0003800000 */
[----:B------:R0:W5:Y:S02]  /*3000*/  LDG.E.LTC128B.U16 R104, desc[UR36][R56.64+0x20] ;  /* 0x0000202438687981 */ /* 0x000164000c1e1520 */
.L_x_53:
[----:B------:R-:W-:Y:S05]  /*3010*/  BSYNC B1 ;  /* 0x0000000000017941 */ /* 0x000fea0003800000 */
.L_x_52:
[----:B-----5:R-:W-:Y:S01]  /*3020*/  HADD2.F32 R21, -RZ, R104.H0_H0 ;  /* 0x20000068ff157230 */ /* 0x020fe20000004100 */
[----:B------:R-:W-:Y:S04]  /*3030*/  BSSY B1, `(.L_x_54) ;  /* 0x0000008000017945 */ /* 0x000fe80003800000 */
[----:B------:R-:W-:-:S04]  /*3040*/  FMUL R21, R21, R90 ;  /* 0x0000005a15157220 */ /* 0x000fc80000400000 */
[----:B------:R-:W-:-:S05]  /*3050*/  FFMA R21, R66, R88, R21 ;  /* 0x0000005842157223 */ /* 0x000fca0000000015 */
[----:B------:R-:W-:-:S05]  /*3060*/  F2FP.F16.F32.PACK_AB R21, RZ, R21 ;  /* 0x00000015ff15723e */ /* 0x000fca00000000ff */
[----:B------:R0:W-:Y:S01]  /*3070*/  @P0 STG.E.U16 desc[UR36][R58.64+0x20], R21 ;  /* 0x000020153a000986 */ /* 0x0001e2000c101524 */
[----:B------:R-:W-:-:S13]  /*3080*/  ISETP.GT.AND P0, PT, R3, 0x8, P1 ;  /* 0x000000080300780c */ /* 0x000fda0000f04270 */
[----:B0-----:R-:W-:Y:S05]  /*3090*/  @!P0 BRA `(.L_x_55) ;  /* 0x0000000000048947 */ /* 0x001fea0003800000 */
[----:B------:R0:W5:Y:S02]  /*30a0*/  LDG.E.LTC128B.U16 R104, desc[UR36][R56.64+0x22] ;  /* 0x0000222438687981 */ /* 0x000164000c1e1520 */
.L_x_55:
[----:B------:R-:W-:Y:S05]  /*30b0*/  BSYNC B1 ;  /* 0x0000000000017941 */ /* 0x000fea0003800000 */
.L_x_54:
[----:B-----5:R-:W-:Y:S01]  /*30c0*/  HADD2.F32 R21, -RZ, R104.H0_H0 ;  /* 0x20000068ff157230 */ /* 0x020fe20000004100 */
[----:B------:R-:W-:Y:S01]  /*30d0*/  ISETP.GT.AND P2, PT, R4, 0x18, PT ;  /* 0x000000180400780c */ /* 0x000fe20003f44270 */
[----:B------:R-:W-:Y:S03]  /*30e0*/  BSSY B1, `(.L_x_56) ;  /* 0x0000009000017945 */ /* 0x000fe60003800000 */
[----:B------:R-:W-:Y:S01]  /*30f0*/  FMUL R14, R21, R90 ;  /* 0x0000005a150e7220 */ /* 0x000fe20000400000 */
[----:B------:R-:W-:-:S03]  /*3100*/  P2R R91, PR, RZ, 0x4 ;  /* 0x00000004ff5b7803 */ /* 0x000fc60000000000 */
[----:B------:R-:W-:-:S05]  /*3110*/  FFMA R14, R67, R88, R14 ;  /* 0x00000058430e7223 */ /* 0x000fca000000000e */
[----:B------:R-:W-:-:S05]  /*3120*/  F2FP.F16.F32.PACK_AB R14, RZ, R14 ;  /* 0x0000000eff0e723e */ /* 0x000fca00000000ff */
[----:B------:R0:W-:Y:S01]  /*3130*/  @P0 STG.E.U16 desc[UR36][R58.64+0x22], R14 ;  /* 0x0000220e3a000986 */ /* 0x0001e2000c101524 */
[----:B------:R-:W-:-:S13]  /*3140*/  ISETP.GT.AND P0, PT, R3, RZ, P2 ;  /* 0x000000ff0300720c */ /* 0x000fda0001704270 */
[----:B0-----:R-:W-:Y:S05]  /*3150*/  @!P0 BRA `(.L_x_57) ;  /* 0x0000000000048947 */ /* 0x001fea0003800000 */
[----:B------:R0:W5:Y:S02]  /*3160*/  LDG.E.LTC128B.U16 R104, desc[UR36][R8.64+0x30] ;  /* 0x0000302408687981 */ /* 0x000164000c1e1520 */
.L_x_57:
[----:B------:R-:W-:Y:S05]  /*3170*/  BSYNC B1 ;  /* 0x0000000000017941 */ /* 0x000fea0003800000 */
.L_x_56:
[----:B-----5:R-:W-:Y:S01]  /*3180*/  HADD2.F32 R21, -RZ, R104.H0_H0 ;  /* 0x20000068ff157230 */ /* 0x020fe20000004100 */
[----:B------:R-:W-:Y:S01]  /*3190*/  ISETP.GT.AND P1, PT, R4, 0x19, PT ;  /* 0x000000190400780c */ /* 0x000fe20003f24270 */
[----:B------:R-:W-:Y:S01]  /*31a0*/  @P0 IMAD.MOV.U32 R20, RZ, RZ, R94 ;  /* 0x000000ffff140224 */ /* 0x000fe200078e005e */
[----:B------:R-:W-:Y:S02]  /*31b0*/  BSSY B1, `(.L_x_58) ;  /* 0x000000b000017945 */ /* 0x000fe40003800000 */
[----:B------:R-:W-:-:S04]  /*31c0*/  FMUL R21, R21, R90 ;  /* 0x0000005a15157220 */ /* 0x000fc80000400000 */
[----:B------:R-:W-:Y:S01]  /*31d0*/  FFMA R21, R68, R88, R21 ;  /* 0x0000005844157223 */ /* 0x000fe20000000015 */
[----:B------:R-:W-:-:S04]  /*31e0*/  P2R R68, PR, RZ, 0x2 ;  /* 0x00000002ff447803 */ /* 0x000fc80000000000 */
[----:B------:R-:W-:-:S04]  /*31f0*/  F2FP.F16.F32.PACK_AB R21, RZ, R21 ;  /* 0x00000015ff15723e */ /* 0x000fc800000000ff */
[----:B------:R-:W-:Y:S01]  /*3200*/  PRMT R14, R21, 0x7610, R14 ;  /* 0x00007610150e7816 */ /* 0x000fe2000000000e */
[----:B------:R-:W-:-:S05]  /*3210*/  @P0 IMAD.MOV.U32 R21, RZ, RZ, R95 ;  /* 0x000000ffff150224 */ /* 0x000fca00078e005f */
[----:B------:R0:W-:Y:S01]  /*3220*/  @P0 STG.E.U16 desc[UR36][R20.64+0x30], R14 ;  /* 0x0000300e14000986 */ /* 0x0001e2000c101524 */
[----:B------:R-:W-:-:S13]  /*3230*/  ISETP.GT.AND P0, PT, R3, RZ, P1 ;  /* 0x000000ff0300720c */ /* 0x000fda0000f04270 */
[----:B0-----:R-:W-:Y:S05]  /*3240*/  @!P0 BRA `(.L_x_59) ;  /* 0x0000000000048947 */ /* 0x001fea0003800000 */
[----:B------:R0:W5:Y:S02]  /*3250*/  LDG.E.LTC128B.U16 R104, desc[UR36][R8.64+0x32] ;  /* 0x0000322408687981 */ /* 0x000164000c1e1520 */
.L_x_59:
[----:B------:R-:W-:Y:S05]  /*3260*/  BSYNC B1 ;  /* 0x0000000000017941 */ /* 0x000fea0003800000 */
.L_x_58:
        /* <DEDUP_REMOVED lines=11> */
.L_x_61:
[----:B------:R-:W-:Y:S05]  /*3320*/  BSYNC B1 ;  /* 0x0000000000017941 */ /* 0x000fea0003800000 */
.L_x_60:
        /* <DEDUP_REMOVED lines=9> */
.L_x_63:
[----:B------:R-:W-:Y:S05]  /*33c0*/  BSYNC B1 ;  /* 0x0000000000017941 */ /* 0x000fea0003800000 */
.L_x_62:
        /* <DEDUP_REMOVED lines=11> */
.L_x_65:
[----:B------:R-:W-:Y:S05]  /*3480*/  BSYNC B1 ;  /* 0x0000000000017941 */ /* 0x000fea0003800000 */
.L_x_64:
[----:B-----5:R-:W-:Y:S01]  /*3490*/  HADD2.F32 R21, -RZ, R104.H0_H0 ;  /* 0x20000068ff157230 */ /* 0x020fe20000004100 */
[----:B------:R-:W-:Y:S01]  /*34a0*/  ISETP.GT.AND P1, PT, R4, 0x21, PT ;  /* 0x000000210400780c */ /* 0x000fe20003f24270 */
[----:B------:R-:W-:Y:S01]  /*34b0*/  @P0 IMAD.MOV.U32 R20, RZ, RZ, R94 ;  /* 0x000000ffff140224 */ /* 0x000fe200078e005e */
[----:B------:R-:W-:Y:S02]  /*34c0*/  BSSY B1, `(.L_x_66) ;  /* 0x000000b000017945 */ /* 0x000fe40003800000 */
[----:B------:R-:W-:Y:S01]  /*34d0*/  FMUL R21, R21, R90 ;  /* 0x0000005a15157220 */ /* 0x000fe20000400000 */
[----:B------:R-:W-:-:S03]  /*34e0*/  P2R R70, PR, RZ, 0x2 ;  /* 0x00000002ff467803 */ /* 0x000fc60000000000 */
[----:B------:R-:W-:-:S05]  /*34f0*/  FFMA R21, R72, R88, R21 ;  /* 0x0000005848157223 */ /* 0x000fca0000000015 */
[----:B------:R-:W-:-:S04]  /*3500*/  F2FP.F16.F32.PACK_AB R21, RZ, R21 ;  /* 0x00000015ff15723e */ /* 0x000fc800000000ff */
[----:B------:R-:W-:Y:S01]  /*3510*/  PRMT R14, R21, 0x7610, R14 ;  /* 0x00007610150e7816 */ /* 0x000fe2000000000e */
[----:B------:R-:W-:-:S05]  /*3520*/  @P0 IMAD.MOV.U32 R21, RZ, RZ, R95 ;  /* 0x000000ffff150224 */ /* 0x000fca00078e005f */
[----:B------:R0:W-:Y:S01]  /*3530*/  @P0 STG.E.U16 desc[UR36][R20.64+0x40], R14 ;  /* 0x0000400e14000986 */ /* 0x0001e2000c101524 */
[----:B------:R-:W-:-:S13]  /*3540*/  ISETP.GT.AND P0, PT, R3, RZ, P1 ;  /* 0x000000ff0300720c */ /* 0x000fda0000f04270 */
[----:B0-----:R-:W-:Y:S05]  /*3550*/  @!P0 BRA `(.L_x_67) ;  /* 0x0000000000048947 */ /* 0x001fea0003800000 */
[----:B------:R0:W5:Y:S02]  /*3560*/  LDG.E.LTC128B.U16 R104, desc[UR36][R8.64+0x42] ;  /* 0x0000422408687981 */ /* 0x000164000c1e1520 */
.L_x_67:
[----:B------:R-:W-:Y:S05]  /*3570*/  BSYNC B1 ;  /* 0x0000000000017941 */ /* 0x000fea0003800000 */
.L_x_66:
        /* <DEDUP_REMOVED lines=11> */
.L_x_69:
[----:B------:R-:W-:Y:S05]  /*3630*/  BSYNC B1 ;  /* 0x0000000000017941 */ /* 0x000fea0003800000 */
.L_x_68:
        /* <DEDUP_REMOVED lines=9> */
.L_x_71:
[----:B------:R-:W-:Y:S05]  /*36d0*/  BSYNC B1 ;  /* 0x0000000000017941 */ /* 0x000fea0003800000 */
.L_x_70:
        /* <DEDUP_REMOVED lines=11> */
.L_x_73:
[----:B------:R-:W-:Y:S05]  /*3790*/  BSYNC B1 ;  /* 0x0000000000017941 */ /* 0x000fea0003800000 */
.L_x_72:
[----:B-----5:R-:W-:Y:S01]  /*37a0*/  HADD2.F32 R21, -RZ, R104.H0_H0 ;  /* 0x20000068ff157230 */ /* 0x020fe20000004100 */
[----:B------:R-:W-:Y:S01]  /*37b0*/  ISETP.GT.AND P5, PT, R4, 0x29, PT ;  /* 0x000000290400780c */ /* 0x000fe20003fa4270 */
[----:B------:R-:W-:Y:S01]  /*37c0*/  @P0 IMAD.MOV.U32 R20, RZ, RZ, R94 ;  /* 0x000000ffff140224 */ /* 0x000fe200078e005e */
[----:B------:R-:W-:Y:S02]  /*37d0*/  BSSY B1, `(.L_x_74) ;  /* 0x000000b000017945 */ /* 0x000fe40003800000 */
[----:B------:R-:W-:-:S04]  /*37e0*/  FMUL R21, R21, R90 ;  /* 0x0000005a15157220 */ /* 0x000fc80000400000 */
[----:B------:R-:W-:-:S05]  /*37f0*/  FFMA R21, R76, R88, R21 ;  /* 0x000000584c157223 */ /* 0x000fca0000000015 */
[----:B------:R-:W-:-:S04]  /*3800*/  F2FP.F16.F32.PACK_AB R21, RZ, R21 ;  /* 0x00000015ff15723e */ /* 0x000fc800000000ff */
[----:B------:R-:W-:Y:S01]  /*3810*/  PRMT R14, R21, 0x7610, R14 ;  /* 0x00007610150e7816 */ /* 0x000fe2000000000e */
[----:B------:R-:W-:-:S05]  /*3820*/  @P0 IMAD.MOV.U32 R21, RZ, RZ, R95 ;  /* 0x000000ffff150224 */ /* 0x000fca00078e005f */
[----:B------:R1:W-:Y:S01]  /*3830*/  @P0 STG.E.U16 desc[UR36][R20.64+0x50], R14 ;  /* 0x0000500e14000986 */ /* 0x0003e2000c101524 */
[----:B------:R-:W-:Y:S02]  /*3840*/  ISETP.GT.AND P0, PT, R3, RZ, P5 ;  /* 0x000000ff0300720c */ /* 0x000fe40002f04270 */
[----:B-1----:R-:W-:-:S11]  /*3850*/  P2R R14, PR, RZ, 0x20 ;  /* 0x00000020ff0e7803 */ /* 0x002fd60000000000 */
[----:B------:R-:W-:Y:S05]  /*3860*/  @!P0 BRA `(.L_x_75) ;  /* 0x0000000000048947 */ /* 0x000fea0003800000 */
[----:B------:R1:W5:Y:S02]  /*3870*/  LDG.E.LTC128B.U16 R104, desc[UR36][R8.64+0x52] ;  /* 0x0000522408687981 */ /* 0x000364000c1e1520 */
.L_x_75:
[----:B------:R-:W-:Y:S05]  /*3880*/  BSYNC B1 ;  /* 0x0000000000017941 */ /* 0x000fea0003800000 */
.L_x_74:
        /* <DEDUP_REMOVED lines=11> */
.L_x_77:
[----:B------:R-:W-:Y:S05]  /*3940*/  BSYNC B1 ;  /* 0x0000000000017941 */ /* 0x000fea0003800000 */
.L_x_76:
        /* <DEDUP_REMOVED lines=9> */
.L_x_79:
[----:B------:R-:W-:Y:S05]  /*39e0*/  BSYNC B1 ;  /* 0x0000000000017941 */ /* 0x000fea0003800000 */
.L_x_78:
[----:B-----5:R-:W-:Y:S01]  /*39f0*/  HADD2.F32 R21, -RZ, R104.H0_H0 ;  /* 0x20000068ff157230 */ /* 0x020fe20000004100 */
[----:B------:R-:W-:Y:S01]  /*3a00*/  ISETP.GT.AND P3, PT, R4, 0x30, PT ;  /* 0x000000300400780c */ /* 0x000fe20003f64270 */
[----:B------:R-:W-:Y:S03]  /*3a10*/  BSSY B1, `(.L_x_80) ;  /* 0x0000008000017945 */ /* 0x000fe60003800000 */
[----:B------:R-:W-:-:S04]  /*3a20*/  FMUL R14, R21, R90 ;  /* 0x0000005a150e7220 */ /* 0x000fc80000400000 */
[----:B------:R-:W-:-:S05]  /*3a30*/  FFMA R14, R79, R88, R14 ;  /* 0x000000584f0e7223 */ /* 0x000fca000000000e */
[----:B------:R-:W-:-:S05]  /*3a40*/  F2FP.F16.F32.PACK_AB R14, RZ, R14 ;  /* 0x0000000eff0e723e */ /* 0x000fca00000000ff */
[----:B------:R0:W-:Y:S01]  /*3a50*/  @P0 STG.E.U16 desc[UR36][R58.64+0x52], R14 ;  /* 0x0000520e3a000986 */ /* 0x0001e2000c101524 */
[----:B------:R-:W-:-:S13]  /*3a60*/  ISETP.GT.AND P0, PT, R3, RZ, P3 ;  /* 0x000000ff0300720c */ /* 0x000fda0001f04270 */
[----:B0-----:R-:W-:Y:S05]  /*3a70*/  @!P0 BRA `(.L_x_81) ;  /* 0x0000000000048947 */ /* 0x001fea0003800000 */
[----:B------:R0:W5:Y:S02]  /*3a80*/  LDG.E.LTC128B.U16 R104, desc[UR36][R8.64+0x60] ;  /* 0x0000602408687981 */ /* 0x000164000c1e1520 */
.L_x_81:
[----:B------:R-:W-:Y:S05]  /*3a90*/  BSYNC B1 ;  /* 0x0000000000017941 */ /* 0x000fea0003800000 */
.L_x_80:
        /* <DEDUP_REMOVED lines=13> */
.L_x_83:
[----:B------:R-:W-:Y:S05]  /*3b70*/  BSYNC B1 ;  /* 0x0000000000017941 */ /* 0x000fea0003800000 */
.L_x_82:
        /* <DEDUP_REMOVED lines=11> */
.L_x_85:
[----:B------:R-:W-:Y:S05]  /*3c30*/  BSYNC B1 ;  /* 0x0000000000017941 */ /* 0x000fea0003800000 */
.L_x_84:
        /* <DEDUP_REMOVED lines=9> */
.L_x_87:
[----:B------:R-:W-:Y:S05]  /*3cd0*/  BSYNC B1 ;  /* 0x0000000000017941 */ /* 0x000fea0003800000 */
.L_x_86:
        /* <DEDUP_REMOVED lines=10> */
.L_x_89:
[----:B------:R-:W-:Y:S05]  /*3d80*/  BSYNC B1 ;  /* 0x0000000000017941 */ /* 0x000fea0003800000 */
.L_x_88:
[----:B-----5:R-:W-:Y:S01]  /*3d90*/  HADD2.F32 R21, -RZ, R104.H0_H0 ;  /* 0x20000068ff157230 */ /* 0x020fe20000004100 */
[----:B------:R-:W-:Y:S01]  /*3da0*/  BSSY B1, `(.L_x_90) ;  /* 0x0000011000017945 */ /* 0x000fe20003800000 */
[----:B------:R-:W-:Y:S02]  /*3db0*/  @P0 IMAD.MOV.U32 R66, RZ, RZ, R94 ;  /* 0x000000ffff420224 */ /* 0x000fe400078e005e */
[----:B------:R-:W-:Y:S02]  /*3dc0*/  @P0 IMAD.MOV.U32 R67, RZ, RZ, R95 ;  /* 0x000000ffff430224 */ /* 0x000fe400078e005f */
[----:B------:R-:W-:-:S04]  /*3dd0*/  FMUL R21, R21, R90 ;  /* 0x0000005a15157220 */ /* 0x000fc80000400000 */
[----:B------:R-:W-:-:S05]  /*3de0*/  FFMA R21, R84, R88, R21 ;  /* 0x0000005854157223 */ /* 0x000fca0000000015 */
[----:B------:R-:W-:-:S05]  /*3df0*/  F2FP.F16.F32.PACK_AB R21, RZ, R21 ;  /* 0x00000015ff15723e */ /* 0x000fca00000000ff */
[----:B------:R1:W-:Y:S01]  /*3e00*/  @P0 STG.E.U16 desc[UR36][R66.64+0x70], R21 ;  /* 0x0000701542000986 */ /* 0x0003e2000c101524 */
[----:B------:R-:W-:-:S05]  /*3e10*/  IADD3 R20, P0, R5, R100, RZ ;  /* 0x0000006405147210 */ /* 0x000fca0007f1e0ff */
[----:B-1----:R-:W-:Y:S01]  /*3e20*/  IMAD.X R21, R15, 0x1, R101, P0 ;  /* 0x000000010f157824 */ /* 0x002fe200000e0665 */
[----:B------:R-:W-:-:S05]  /*3e30*/  IADD3 R64, P0, R5, R100, RZ ;  /* 0x0000006405407210 */ /* 0x000fca0007f1e0ff */
[----:B------:R-:W-:Y:S01]  /*3e40*/  IMAD.X R65, R15, 0x1, R101, P0 ;  /* 0x000000010f417824 */ /* 0x000fe200000e0665 */
[----:B------:R-:W-:-:S05]  /*3e50*/  IADD3 R14, P0, R5, R94, RZ ;  /* 0x0000005e050e7210 */ /* 0x000fca0007f1e0ff */
[----:B------:R-:W-:Y:S01]  /*3e60*/  IMAD.X R15, R15, 0x1, R95, P0 ;  /* 0x000000010f0f7824 */ /* 0x000fe200000e065f */
[----:B------:R-:W-:-:S04]  /*3e70*/  ISETP.GT.AND P0, PT, R4, 0x39, PT ;  /* 0x000000390400780c */ /* 0x000fc80003f04270 */
[----:B------:R-:W-:-:S13]  /*3e80*/  ISETP.GT.AND P4, PT, R3, RZ, P0 ;  /* 0x000000ff0300720c */ /* 0x000fda0000784270 */
[----:B------:R-:W-:Y:S05]  /*3e90*/  @!P4 BRA `(.L_x_91) ;  /* 0x000000000004c947 */ /* 0x000fea0003800000 */
[----:B------:R1:W5:Y:S02]  /*3ea0*/  LDG.E.LTC128B.U16 R104, desc[UR36][R8.64+0x72] ;  /* 0x0000722408687981 */ /* 0x000364000c1e1520 */
.L_x_91:
[----:B------:R-:W-:Y:S05]  /*3eb0*/  BSYNC B1 ;  /* 0x0000000000017941 */ /* 0x000fea0003800000 */
.L_x_90:
        /* <DEDUP_REMOVED lines=9> */
.L_x_93:
[----:B------:R-:W-:Y:S05]  /*3f50*/  BSYNC B1 ;  /* 0x0000000000017941 */ /* 0x000fea0003800000 */
.L_x_92:
        /* <DEDUP_REMOVED lines=9> */
.L_x_95:
[----:B------:R-:W-:Y:S05]  /*3ff0*/  BSYNC B1 ;  /* 0x0000000000017941 */ /* 0x000fea0003800000 */
.L_x_94:
[----:B-----5:R-:W-:-:S05]  /*4000*/  HADD2.F32 R5, -RZ, R104.H0_H0 ;  /* 0x20000068ff057230 */ /* 0x020fca0000004100 */
[----:B------:R-:W-:-:S04]  /*4010*/  FMUL R4, R5, R90 ;  /* 0x0000005a05047220 */ /* 0x000fc80000400000 */
[----:B------:R-:W-:-:S05]  /*4020*/  FFMA R4, R87, R88, R4 ;  /* 0x0000005857047223 */ /* 0x000fca0000000004 */
[----:B------:R-:W-:-:S05]  /*4030*/  F2FP.F16.F32.PACK_AB R4, RZ, R4 ;  /* 0x00000004ff04723e */ /* 0x000fca00000000ff */
[----:B------:R0:W-:Y:S01]  /*4040*/  @P4 STG.E.U16 desc[UR36][R58.64+0x72], R4 ;  /* 0x000072043a004986 */ /* 0x0001e2000c101524 */
[----:B------:R-:W-:-:S13]  /*4050*/  ISETP.GT.AND P4, PT, R3, 0x80, P6 ;  /* 0x000000800300780c */ /* 0x000fda0003784270 */
[----:B------:R-:W2:Y:S01]  /*4060*/  @P4 LDG.E.LTC128B.U16 R104, desc[UR36][R62.64] ;  /* 0x000000243e684981 */ /* 0x000ea2000c1e1520 */
[----:B------:R-:W-:Y:S01]  /*4070*/  BSSY B1, `(.L_x_96) ;  /* 0x000000a000017945 */ /* 0x000fe20003800000 */
[----:B--2---:R-:W-:-:S05]  /*4080*/  HADD2.F32 R5, -RZ, R104.H0_H0 ;  /* 0x20000068ff057230 */ /* 0x004fca0000004100 */
[----:B------:R-:W-:-:S04]  /*4090*/  FMUL R5, R5, R90 ;  /* 0x0000005a05057220 */ /* 0x000fc80000400000 */
[----:B------:R-:W-:-:S05]  /*40a0*/  FFMA R5, R24, R88, R5 ;  /* 0x0000005818057223 */ /* 0x000fca0000000005 */
[----:B------:R-:W-:-:S05]  /*40b0*/  F2FP.F16.F32.PACK_AB R5, RZ, R5 ;  /* 0x00000005ff05723e */ /* 0x000fca00000000ff */
[----:B------:R0:W-:Y:S01]  /*40c0*/  @P4 STG.E.U16 desc[UR36][R14.64], R5 ;  /* 0x000000050e004986 */ /* 0x0001e2000c101524 */
[----:B------:R-:W-:-:S04]  /*40d0*/  ISETP.NE.AND P4, PT, R107, RZ, PT ;  /* 0x000000ff6b00720c */ /* 0x000fc80003f85270 */
[----:B------:R-:W-:-:S13]  /*40e0*/  ISETP.GT.AND P4, PT, R3, 0x80, P4 ;  /* 0x000000800300780c */ /* 0x000fda0002784270 */
[----:B0-----:R-:W-:Y:S05]  /*40f0*/  @!P4 BRA `(.L_x_97) ;  /* 0x000000000004c947 */ /* 0x001fea0003800000 */
[----:B------:R0:W5:Y:S02]  /*4100*/  LDG.E.LTC128B.U16 R104, desc[UR36][R60.64+0x2] ;  /* 0x000002243c687981 */ /* 0x000164000c1e1520 */
.L_x_97:
[----:B------:R-:W-:Y:S05]  /*4110*/  BSYNC B1 ;  /* 0x0000000000017941 */ /* 0x000fea0003800000 */
.L_x_96:
[----:B-----5:R-:W-:Y:S01]  /*4120*/  HADD2.F32 R5, -RZ, R104.H0_H0 ;  /* 0x20000068ff057230 */ /* 0x020fe20000004100 */
[----:B------:R-:W-:Y:S01]  /*4130*/  ISETP.GT.AND P6, PT, R3, 0x88, P6 ;  /* 0x000000880300780c */ /* 0x000fe200037c4270 */
[----:B------:R-:W-:Y:S03]  /*4140*/  BSSY B1, `(.L_x_98) ;  /* 0x000000a000017945 */ /* 0x000fe60003800000 */
[----:B------:R-:W-:Y:S01]  /*4150*/  FMUL R4, R5, R90 ;  /* 0x0000005a05047220 */ /* 0x000fe20000400000 */
[----:B------:R-:W-:-:S03]  /*4160*/  @P4 IMAD.MOV.U32 R5, RZ, RZ, R15 ;  /* 0x000000ffff054224 */ /* 0x000fc600078e000f */
[----:B------:R-:W-:-:S05]  /*4170*/  FFMA R4, R25, R88, R4 ;  /* 0x0000005819047223 */ /* 0x000fca0000000004 */
[----:B------:R-:W-:-:S04]  /*4180*/  F2FP.F16.F32.PACK_AB R4, RZ, R4 ;  /* 0x00000004ff04723e */ /* 0x000fc800000000ff */
[----:B-1-34-:R-:W-:Y:S01]  /*4190*/  PRMT R8, R4, 0x7610, R8 ;  /* 0x0000761004087816 */ /* 0x01afe20000000008 */
[----:B------:R-:W-:-:S05]  /*41a0*/  @P4 IMAD.MOV.U32 R4, RZ, RZ, R14 ;  /* 0x000000ffff044224 */ /* 0x000fca00078e000e */
[----:B------:R1:W-:Y:S01]  /*41b0*/  @P4 STG.E.U16 desc[UR36][R4.64+0x2], R8 ;  /* 0x0000020804004986 */ /* 0x0003e2000c101524 */
[----:B------:R-:W-:Y:S05]  /*41c0*/  @!P6 BRA `(.L_x_99) ;  /* 0x000000000004e947 */ /* 0x000fea0003800000 */
[----:B------:R2:W5:Y:S02]  /*41d0*/  LDG.E.LTC128B.U16 R104, desc[UR36][R6.64] ;  /* 0x0000002406687981 */ /* 0x000564000c1e1520 */
.L_x_99:
[----:B------:R-:W-:Y:S05]  /*41e0*/  BSYNC B1 ;  /* 0x0000000000017941 */ /* 0x000fea0003800000 */
.L_x_98:
[----:B-1---5:R-:W-:Y:S01]  /*41f0*/  HADD2.F32 R5, -RZ, R104.H0_H0 ;  /* 0x20000068ff057230 */ /* 0x022fe20000004100 */
[----:B------:R-:W-:Y:S01]  /*4200*/  ISETP.NE.AND P4, PT, R107, RZ, PT ;  /* 0x000000ff6b00720c */ /* 0x000fe20003f85270 */
[----:B------:R-:W-:Y:S03]  /*4210*/  BSSY B1, `(.L_x_100) ;  /* 0x0000008000017945 */ /* 0x000fe60003800000 */
[----:B------:R-:W-:Y:S01]  /*4220*/  FMUL R5, R5, R90 ;  /* 0x0000005a05057220 */ /* 0x000fe20000400000 */
[----:B------:R-:W-:-:S03]  /*4230*/  ISETP.GT.AND P4, PT, R3, 0x88, P4 ;  /* 0x000000880300780c */ /* 0x000fc60002784270 */
[----:B------:R-:W-:-:S05]  /*4240*/  FFMA R5, R26, R88, R5 ;  /* 0x000000581a057223 */ /* 0x000fca0000000005 */
[----:B------:R-:W-:-:S05]  /*4250*/  F2FP.F16.F32.PACK_AB R5, RZ, R5 ;  /* 0x00000005ff05723e */ /* 0x000fca00000000ff */
[----:B------:R1:W-:Y:S01]  /*4260*/  @P6 STG.E.U16 desc[UR36][R20.64], R5 ;  /* 0x0000000514006986 */ /* 0x0003e2000c101524 */
[----:B------:R-:W-:Y:S05]  /*4270*/  @!P4 BRA `(.L_x_101) ;  /* 0x000000000004c947 */ /* 0x000fea0003800000 */
[----:B------:R3:W5:Y:S02]  /*4280*/  LDG.E.LTC128B.U16 R104, desc[UR36][R10.64+0x2] ;  /* 0x000002240a687981 */ /* 0x000764000c1e1520 */
.L_x_101:
[----:B------:R-:W-:Y:S05]  /*4290*/  BSYNC B1 ;  /* 0x0000000000017941 */ /* 0x000fea0003800000 */
.L_x_100:
[----:B-1---5:R-:W-:Y:S01]  /*42a0*/  HADD2.F32 R5, -RZ, R104.H0_H0 ;  /* 0x20000068ff057230 */ /* 0x022fe20000004100 */
[----:B------:R-:W-:Y:S01]  /*42b0*/  ISETP.NE.AND P6, PT, R108, RZ, PT ;  /* 0x000000ff6c00720c */ /* 0x000fe20003fc5270 */
[----:B------:R-:W-:Y:S03]  /*42c0*/  BSSY B1, `(.L_x_102) ;  /* 0x0000008000017945 */ /* 0x000fe60003800000 */
[----:B------:R-:W-:-:S04]  /*42d0*/  FMUL R4, R5, R90 ;  /* 0x0000005a05047220 */ /* 0x000fc80000400000 */
[----:B------:R-:W-:-:S05]  /*42e0*/  FFMA R4, R27, R88, R4 ;  /* 0x000000581b047223 */ /* 0x000fca0000000004 */
[----:B------:R-:W-:-:S05]  /*42f0*/  F2FP.F16.F32.PACK_AB R4, RZ, R4 ;  /* 0x00000004ff04723e */ /* 0x000fca00000000ff */
[----:B------:R1:W-:Y:S01]  /*4300*/  @P4 STG.E.U16 desc[UR36][R64.64+0x2], R4 ;  /* 0x0000020440004986 */ /* 0x0003e2000c101524 */
[----:B------:R-:W-:-:S13]  /*4310*/  ISETP.GT.AND P4, PT, R3, 0x80, P6 ;  /* 0x000000800300780c */ /* 0x000fda0003784270 */
[----:B-1----:R-:W-:Y:S05]  /*4320*/  @!P4 BRA `(.L_x_103) ;  /* 0x000000000004c947 */ /* 0x002fea0003800000 */
[----:B------:R1:W5:Y:S02]  /*4330*/  LDG.E.LTC128B.U16 R104, desc[UR36][R60.64+0x10] ;  /* 0x000010243c687981 */ /* 0x000364000c1e1520 */
.L_x_103:
[----:B------:R-:W-:Y:S05]  /*4340*/  BSYNC B1 ;  /* 0x0000000000017941 */ /* 0x000fea0003800000 */
.L_x_102:
[----:B-----5:R-:W-:Y:S01]  /*4350*/  HADD2.F32 R5, -RZ, R104.H0_H0 ;  /* 0x20000068ff057230 */ /* 0x020fe20000004100 */
[----:B------:R-:W-:Y:S01]  /*4360*/  ISETP.NE.AND P6, PT, R109, RZ, PT ;  /* 0x000000ff6d00720c */ /* 0x000fe20003fc5270 */
[----:B------:R-:W-:Y:S01]  /*4370*/  @P4 IMAD.MOV.U32 R4, RZ, RZ, R14 ;  /* 0x000000ffff044224 */ /* 0x000fe200078e000e */
[----:B------:R-:W-:Y:S02]  /*4380*/  BSSY B1, `(.L_x_104) ;  /* 0x000000a000017945 */ /* 0x000fe40003800000 */
[----:B------:R-:W-:-:S04]  /*4390*/  FMUL R5, R5, R90 ;  /* 0x0000005a05057220 */ /* 0x000fc80000400000 */
[----:B------:R-:W-:-:S05]  /*43a0*/  FFMA R5, R28, R88, R5 ;  /* 0x000000581c057223 */ /* 0x000fca0000000005 */
[----:B------:R-:W-:-:S04]  /*43b0*/  F2FP.F16.F32.PACK_AB R5, RZ, R5 ;  /* 0x00000005ff05723e */ /* 0x000fc800000000ff */
[----:B--2---:R-:W-:Y:S01]  /*43c0*/  PRMT R6, R5, 0x7610, R6 ;  /* 0x0000761005067816 */ /* 0x004fe20000000006 */
[----:B------:R-:W-:-:S05]  /*43d0*/  @P4 IMAD.MOV.U32 R5, RZ, RZ, R15 ;  /* 0x000000ffff054224 */ /* 0x000fca00078e000f */
[----:B------:R2:W-:Y:S01]  /*43e0*/  @P4 STG.E.U16 desc[UR36][R4.64+0x10], R6 ;  /* 0x0000100604004986 */ /* 0x0005e2000c101524 */
[----:B------:R-:W-:-:S13]  /*43f0*/  ISETP.GT.AND P4, PT, R3, 0x80, P6 ;  /* 0x000000800300780c */ /* 0x000fda0003784270 */
[----:B--2---:R-:W-:Y:S05]  /*4400*/  @!P4 BRA `(.L_x_105) ;  /* 0x000000000004c947 */ /* 0x004fea0003800000 */
[----:B------:R2:W5:Y:S02]  /*4410*/  LDG.E.LTC128B.U16 R104, desc[UR36][R60.64+0x12] ;  /* 0x000012243c687981 */ /* 0x000564000c1e1520 */
.L_x_105:
[----:B------:R-:W-:Y:S05]  /*4420*/  BSYNC B1 ;  /* 0x0000000000017941 */ /* 0x000fea0003800000 */
.L_x_104:
[----:B-----5:R-:W-:Y:S01]  /*4430*/  HADD2.F32 R5, -RZ, R104.H0_H0 ;  /* 0x20000068ff057230 */ /* 0x020fe20000004100 */
[----:B------:R-:W-:Y:S04]  /*4440*/  BSSY B1, `(.L_x_106) ;  /* 0x000000c000017945 */ /* 0x000fe80003800000 */
[----:B------:R-:W-:Y:S01]  /*4450*/  FMUL R4, R5, R90 ;  /* 0x0000005a05047220 */ /* 0x000fe20000400000 */
[----:B------:R-:W-:-:S03]  /*4460*/  @P4 IMAD.MOV.U32 R5, RZ, RZ, R15 ;  /* 0x000000ffff054224 */ /* 0x000fc600078e000f */
[----:B------:R-:W-:-:S05]  /*4470*/  FFMA R4, R29, R88, R4 ;  /* 0x000000581d047223 */ /* 0x000fca0000000004 */
[----:B------:R-:W-:-:S04]  /*4480*/  F2FP.F16.F32.PACK_AB R4, RZ, R4 ;  /* 0x00000004ff04723e */ /* 0x000fc800000000ff */
[----:B------:R-:W-:Y:S01]  /*4490*/  PRMT R6, R4, 0x7610, R6 ;  /* 0x0000761004067816 */ /* 0x000fe20000000006 */
[----:B------:R-:W-:-:S05]  /*44a0*/  @P4 IMAD.MOV.U32 R4, RZ, RZ, R14 ;  /* 0x000000ffff044224 */ /* 0x000fca00078e000e */
[----:B------:R4:W-:Y:S01]  /*44b0*/  @P4 STG.E.U16 desc[UR36][R4.64+0x12], R6 ;  /* 0x0000120604004986 */ /* 0x0009e2000c101524 */
[----:B------:R-:W-:-:S04]  /*44c0*/  ISETP.NE.AND P4, PT, R108, RZ, PT ;  /* 0x000000ff6c00720c */ /* 0x000fc80003f85270 */
[----:B------:R-:W-:-:S13]  /*44d0*/  ISETP.GT.AND P4, PT, R3, 0x88, P4 ;  /* 0x000000880300780c */ /* 0x000fda0002784270 */
[----:B----4-:R-:W-:Y:S05]  /*44e0*/  @!P4 BRA `(.L_x_107) ;  /* 0x000000000004c947 */ /* 0x010fea0003800000 */
[----:B------:R4:W5:Y:S02]  /*44f0*/  LDG.E.LTC128B.U16 R104, desc[UR36][R10.64+0x10] ;  /* 0x000010240a687981 */ /* 0x000964000c1e1520 */
.L_x_107:
[----:B------:R-:W-:Y:S05]  /*4500*/  BSYNC B1 ;  /* 0x0000000000017941 */ /* 0x000fea0003800000 */
.L_x_106:
        /* <DEDUP_REMOVED lines=9> */
.L_x_109:
[----:B------:R-:W-:Y:S05]  /*45a0*/  BSYNC B1 ;  /* 0x0000000000017941 */ /* 0x000fea0003800000 */
.L_x_108:
[----:B-----5:R-:W-:Y:S01]  /*45b0*/  HADD2.F32 R5, -RZ, R104.H0_H0 ;  /* 0x20000068ff057230 */ /* 0x020fe20000004100 */
[----:B------:R-:W-:Y:S01]  /*45c0*/  ISETP.NE.AND P6, PT, R105, RZ, PT ;  /* 0x000000ff6900720c */ /* 0x000fe20003fc5270 */
[----:B------:R-:W-:Y:S03]  /*45d0*/  BSSY B1, `(.L_x_110) ;  /* 0x000000b000017945 */ /* 0x000fe60003800000 */
[----:B------:R-:W-:Y:S01]  /*45e0*/  FMUL R4, R5, R90 ;  /* 0x0000005a05047220 */ /* 0x000fe20000400000 */
[----:B------:R-:W-:-:S03]  /*45f0*/  @P4 IMAD.MOV.U32 R5, RZ, RZ, R13 ;  /* 0x000000ffff054224 */ /* 0x000fc600078e000d */
[----:B------:R-:W-:-:S05]  /*4600*/  FFMA R4, R31, R88, R4 ;  /* 0x000000581f047223 */ /* 0x000fca0000000004 */
[----:B------:R-:W-:-:S04]  /*4610*/  F2FP.F16.F32.PACK_AB R4, RZ, R4 ;  /* 0x00000004ff04723e */ /* 0x000fc800000000ff */
[----:B------:R-:W-:Y:S01]  /*4620*/  PRMT R6, R4, 0x7610, R6 ;  /* 0x0000761004067816 */ /* 0x000fe20000000006 */
[----:B------:R-:W-:-:S05]  /*4630*/  @P4 IMAD.MOV.U32 R4, RZ, RZ, R12 ;  /* 0x000000ffff044224 */ /* 0x000fca00078e000c */
[----:B------:R0:W-:Y:S01]  /*4640*/  @P4 STG.E.U16 desc[UR36][R4.64+0x12], R6 ;  /* 0x0000120604004986 */ /* 0x0001e2000c101524 */
[----:B------:R-:W-:-:S13]  /*4650*/  ISETP.GT.AND P4, PT, R3, 0x80, P6 ;  /* 0x000000800300780c */ /* 0x000fda0003784270 */
[----:B0-----:R-:W-:Y:S05]  /*4660*/  @!P4 BRA `(.L_x_111) ;  /* 0x000000000004c947 */ /* 0x001fea0003800000 */
[----:B------:R0:W5:Y:S02]  /*4670*/  LDG.E.LTC128B.U16 R104, desc[UR36][R60.64+0x20] ;  /* 0x000020243c687981 */ /* 0x000164000c1e1520 */
.L_x_111:
[----:B------:R-:W-:Y:S05]  /*4680*/  BSYNC B1 ;  /* 0x0000000000017941 */ /* 0x000fea0003800000 */
.L_x_110:
[----:B-----5:R-:W-:Y:S01]  /*4690*/  HADD2.F32 R5, -RZ, R104.H0_H0 ;  /* 0x20000068ff057230 */ /* 0x020fe20000004100 */
[----:B------:R-:W-:Y:S01]  /*46a0*/  ISETP.NE.AND P6, PT, R89, RZ, PT ;  /* 0x000000ff5900720c */ /* 0x000fe20003fc5270 */
        /* <DEDUP_REMOVED lines=11> */
.L_x_113:
[----:B------:R-:W-:Y:S05]  /*4760*/  BSYNC B1 ;  /* 0x0000000000017941 */ /* 0x000fea0003800000 */
.L_x_112:
        /* <DEDUP_REMOVED lines=11> */
[----:B0-----:R-:W-:Y:S05]  /*4820*/  @!P4 BRA `(.L_x_115) ;  /* 0x000000000004c947 */ /* 0x001fea0003800000 */
[----:B------:R0:W5:Y:S02]  /*4830*/  LDG.E.LTC128B.U16 R104, desc[UR36][R10.64+0x20] ;  /* 0x000020240a687981 */ /* 0x000164000c1e1520 */
.L_x_115:
[----:B------:R-:W-:Y:S05]  /*4840*/  BSYNC B1 ;  /* 0x0000000000017941 */ /* 0x000fea0003800000 */
.L_x_114:
[----:B-----5:R-:W-:Y:S01]  /*4850*/  HADD2.F32 R5, -RZ, R104.H0_H0 ;  /* 0x20000068ff057230 */ /* 0x020fe20000004100 */
[----:B------:R-:W-:Y:S01]  /*4860*/  BSSY B1, `(.L_x_116) ;  /* 0x000000b000017945 */ /* 0x000fe20003800000 */
[----:B------:R-:W-:-:S03]  /*4870*/  @P4 IMAD.MOV.U32 R4, RZ, RZ, R12 ;  /* 0x000000ffff044224 */ /* 0x000fc600078e000c */
        /* <DEDUP_REMOVED lines=9> */
.L_x_117:
[----:B------:R-:W-:Y:S05]  /*4910*/  BSYNC B1 ;  /* 0x0000000000017941 */ /* 0x000fea0003800000 */
.L_x_116:
        /* <DEDUP_REMOVED lines=13> */
.L_x_119:
[----:B------:R-:W-:Y:S05]  /*49f0*/  BSYNC B1 ;  /* 0x0000000000017941 */ /* 0x000fea0003800000 */
.L_x_118:
        /* <DEDUP_REMOVED lines=13> */
.L_x_121:
[----:B------:R-:W-:Y:S05]  /*4ad0*/  BSYNC B1 ;  /* 0x0000000000017941 */ /* 0x000fea0003800000 */
.L_x_120:
        /* <DEDUP_REMOVED lines=13> */
.L_x_123:
[----:B------:R-:W-:Y:S05]  /*4bb0*/  BSYNC B1 ;  /* 0x0000000000017941 */ /* 0x000fea0003800000 */
.L_x_122:
        /* <DEDUP_REMOVED lines=12> */
.L_x_125:
[----:B------:R-:W-:Y:S05]  /*4c80*/  BSYNC B1 ;  /* 0x0000000000017941 */ /* 0x000fea0003800000 */
.L_x_124:
        /* <DEDUP_REMOVED lines=13> */
.L_x_127:
[----:B------:R-:W-:Y:S05]  /*4d60*/  BSYNC B1 ;  /* 0x0000000000017941 */ /* 0x000fea0003800000 */
.L_x_126:
        /* <DEDUP_REMOVED lines=13> */
.L_x_129:
[----:B------:R-:W-:Y:S05]  /*4e40*/  BSYNC B1 ;  /* 0x0000000000017941 */ /* 0x000fea0003800000 */
.L_x_128:
        /* <DEDUP_REMOVED lines=13> */
.L_x_131:
[----:B------:R-:W-:Y:S05]  /*4f20*/  BSYNC B1 ;  /* 0x0000000000017941 */ /* 0x000fea0003800000 */
.L_x_130:
        /* <DEDUP_REMOVED lines=12> */
.L_x_133:
[----:B------:R-:W-:Y:S05]  /*4ff0*/  BSYNC B1 ;  /* 0x0000000000017941 */ /* 0x000fea0003800000 */
.L_x_132:
        /* <DEDUP_REMOVED lines=13> */
.L_x_135:
[----:B------:R-:W-:Y:S05]  /*50d0*/  BSYNC B1 ;  /* 0x0000000000017941 */ /* 0x000fea0003800000 */
.L_x_134:
        /* <DEDUP_REMOVED lines=12> */
.L_x_137:
[----:B------:R-:W-:Y:S05]  /*51a0*/  BSYNC B1 ;  /* 0x0000000000017941 */ /* 0x000fea0003800000 */
.L_x_136:
        /* <DEDUP_REMOVED lines=12> */
.L_x_139:
[----:B------:R-:W-:Y:S05]  /*5270*/  BSYNC B1 ;  /* 0x0000000000017941 */ /* 0x000fea0003800000 */
.L_x_138:
[----:B-----5:R-:W-:Y:S01]  /*5280*/  HADD2.F32 R5, -RZ, R104.H0_H0 ;  /* 0x20000068ff057230 */ /* 0x020fe20000004100 */
[----:B------:R-:W-:Y:S01]  /*5290*/  ISETP.GT.AND P5, PT, R3, 0x88, P5 ;  /* 0x000000880300780c */ /* 0x000fe20002fa4270 */
        /* <DEDUP_REMOVED lines=8> */
[----:B------:R-:W-:Y:S05]  /*5320*/  @!P5 BRA `(.L_x_141) ;  /* 0x000000000004d947 */ /* 0x000fea0003800000 */
[----:B------:R0:W5:Y:S02]  /*5330*/  LDG.E.LTC128B.U16 R104, desc[UR36][R10.64+0x52] ;  /* 0x000052240a687981 */ /* 0x000164000c1e1520 */
.L_x_141:
[----:B------:R-:W-:Y:S05]  /*5340*/  BSYNC B1 ;  /* 0x0000000000017941 */ /* 0x000fea0003800000 */
.L_x_140:
[----:B0----5:R-:W-:Y:S01]  /*5350*/  HADD2.F32 R5, -RZ, R104.H0_H0 ;  /* 0x20000068ff057230 */ /* 0x021fe20000004100 */
[----:B------:R-:W-:Y:S01]  /*5360*/  ISETP.GT.AND P4, PT, R3, 0x80, P3 ;  /* 0x000000800300780c */ /* 0x000fe20001f84270 */
        /* <DEDUP_REMOVED lines=8> */
[----:B------:R-:W-:Y:S05]  /*53f0*/  @!P4 BRA `(.L_x_143) ;  /* 0x000000000004c947 */ /* 0x000fea0003800000 */
[----:B------:R0:W5:Y:S02]  /*5400*/  LDG.E.LTC128B.U16 R104, desc[UR36][R60.64+0x60] ;  /* 0x000060243c687981 */ /* 0x000164000c1e1520 */
.L_x_143:
[----:B------:R-:W-:Y:S05]  /*5410*/  BSYNC B1 ;  /* 0x0000000000017941 */ /* 0x000fea0003800000 */
.L_x_142:
[----:B0----5:R-:W-:Y:S01]  /*5420*/  HADD2.F32 R5, -RZ, R104.H0_H0 ;  /* 0x20000068ff057230 */ /* 0x021fe20000004100 */
        /* <DEDUP_REMOVED lines=11> */
.L_x_145:
[----:B------:R-:W-:Y:S05]  /*54e0*/  BSYNC B1 ;  /* 0x0000000000017941 */ /* 0x000fea0003800000 */
.L_x_144:
        /* <DEDUP_REMOVED lines=12> */
.L_x_147:
[----:B------:R-:W-:Y:S05]  /*55b0*/  BSYNC B1 ;  /* 0x0000000000017941 */ /* 0x000fea0003800000 */
.L_x_146:
        /* <DEDUP_REMOVED lines=12> */
.L_x_149:
[----:B------:R-:W-:Y:S05]  /*5680*/  BSYNC B1 ;  /* 0x0000000000017941 */ /* 0x000fea0003800000 */
.L_x_148:
        /* <DEDUP_REMOVED lines=12> */
.L_x_151:
[----:B------:R-:W-:Y:S05]  /*5750*/  BSYNC B1 ;  /* 0x0000000000017941 */ /* 0x000fea0003800000 */
.L_x_150:
        /* <DEDUP_REMOVED lines=12> */
.L_x_153:
[----:B------:R-:W-:Y:S05]  /*5820*/  BSYNC B1 ;  /* 0x0000000000017941 */ /* 0x000fea0003800000 */
.L_x_152:
        /* <DEDUP_REMOVED lines=9> */
.L_x_155:
[----:B------:R-:W-:Y:S05]  /*58c0*/  BSYNC B1 ;  /* 0x0000000000017941 */ /* 0x000fea0003800000 */
.L_x_154:
[----:B-----5:R-:W-:Y:S01]  /*58d0*/  HADD2.F32 R5, -RZ, R104.H0_H0 ;  /* 0x20000068ff057230 */ /* 0x020fe20000004100 */
[----:B0-----:R-:W-:Y:S01]  /*58e0*/  @P1 MOV R4, R12 ;  /* 0x0000000c00041202 */ /* 0x001fe20000000f00 */
[----:B------:R-:W-:Y:S01]  /*58f0*/  BSSY B1, `(.L_x_156) ;  /* 0x000000a000017945 */ /* 0x000fe20003800000 */
[----:B------:R-:W-:Y:S02]  /*5900*/  ISETP.GT.AND P0, PT, R3, 0x88, P0 ;  /* 0x000000880300780c */ /* 0x000fe40000704270 */
        /* <DEDUP_REMOVED lines=8> */
.L_x_157:
[----:B------:R-:W-:Y:S05]  /*5990*/  BSYNC B1 ;  /* 0x0000000000017941 */ /* 0x000fea0003800000 */
.L_x_156:
[----:B------:R-:W-:Y:S05]  /*59a0*/  @!P0 BRA `(.L_x_158) ;  /* 0x0000001400f08947 */ /* 0x000fea0003800000 */
[----:B-----5:R-:W-:-:S05]  /*59b0*/  HADD2.F32 R3, -RZ, R104.H0_H0 ;  /* 0x20000068ff037230 */ /* 0x020fca0000004100 */
[----:B0-----:R-:W-:-:S04]  /*59c0*/  FMUL R4, R3, R90 ;  /* 0x0000005a03047220 */ /* 0x001fc80000400000 */
[----:B------:R-:W-:-:S05]  /*59d0*/  FFMA R4, R55, R88, R4 ;  /* 0x0000005837047223 */ /* 0x000fca0000000004 */
[----:B------:R-:W-:-:S05]  /*59e0*/  F2FP.F16.F32.PACK_AB R4, RZ, R4 ;  /* 0x00000004ff04723e */ /* 0x000fca00000000ff */
[----:B------:R0:W-:Y:S01]  /*59f0*/  STG.E.U16 desc[UR36][R12.64+0x72], R4 ;  /* 0x000072040c007986 */ /* 0x0001e2000c101524 */
[----:B------:R-:W-:Y:S05]  /*5a00*/  BRA `(.L_x_158) ;  /* 0x0000001400d87947 */ /* 0x000fea0003800000 */
.L_x_35:
[----:B------:R-:W-:Y:S01]  /*5a10*/  ULDC.64 UR4, c[0x0][0x5c0] ;  /* 0x0001700000047ab9 */ /* 0x000fe20000000a00 */
[----:B------:R-:W-:Y:S01]  /*5a20*/  ISETP.GT.AND P3, PT, R4, 0x1, PT ;  /* 0x000000010400780c */ /* 0x000fe20003f64270 */
[-C--:B------:R-:W-:Y:S01]  /*5a30*/  FMUL R56, R56, R88.reuse ;  /* 0x0000005838387220 */ /* 0x080fe20000400000 */
[----:B------:R-:W-:Y:S01]  /*5a40*/  LEA R14, P1, R104, UR4, 0x1 ;  /* 0x00000004680e7c11 */ /* 0x000fe2000f8208ff */
[-C--:B------:R-:W-:Y:S01]  /*5a50*/  FMUL R57, R57, R88.reuse ;  /* 0x0000005839397220 */ /* 0x080fe20000400000 */
[----:B------:R-:W-:Y:S01]  /*5a60*/  IMAD.SHL.U32 R7, R12, 0x10, RZ ;  /* 0x000000100c077824 */ /* 0x000fe200078e00ff */
[C---:B------:R-:W-:Y:S01]  /*5a70*/  ISETP.GT.AND P2, PT, R3.reuse, 0x8, P6 ;  /* 0x000000080300780c */ /* 0x040fe20003744270 */
[-C--:B------:R-:W-:Y:S01]  /*5a80*/  FMUL R58, R58, R88.reuse ;  /* 0x000000583a3a7220 */ /* 0x080fe20000400000 */
[----:B------:R-:W-:Y:S01]  /*5a90*/  LEA.HI.X R15, R104, UR5, R95, 0x1, P1 ;  /* 0x00000005680f7c11 */ /* 0x000fe200088f0c5f */
[----:B------:R-:W-:Y:S01]  /*5aa0*/  IMAD.SHL.U32 R89, R12, 0x100, RZ ;  /* 0x000001000c597824 */ /* 0x000fe200078e00ff */
[----:B------:R-:W-:Y:S01]  /*5ab0*/  ISETP.GT.AND P1, PT, R3, RZ, P3 ;  /* 0x000000ff0300720c */ /* 0x000fe20001f24270 */
[----:B------:R-:W-:Y:S01]  /*5ac0*/  FMUL R59, R59, R88 ;  /* 0x000000583b3b7220 */ /* 0x000fe20000400000 */
[----:B------:R-:W-:Y:S01]  /*5ad0*/  F2FP.F16.F32.PACK_AB R56, RZ, R56 ;  /* 0x00000038ff38723e */ /* 0x000fe200000000ff */
[-C--:B------:R-:W-:Y:S01]  /*5ae0*/  FMUL R60, R60, R88.reuse ;  /* 0x000000583c3c7220 */ /* 0x080fe20000400000 */
[----:B------:R-:W-:Y:S01]  /*5af0*/  F2FP.F16.F32.PACK_AB R57, RZ, R57 ;  /* 0x00000039ff39723e */ /* 0x000fe200000000ff */
[-C--:B------:R-:W-:Y:S01]  /*5b00*/  FMUL R61, R61, R88.reuse ;  /* 0x000000583d3d7220 */ /* 0x080fe20000400000 */
[----:B------:R-:W-:Y:S01]  /*5b10*/  SHF.L.U64.HI R5, R12, 0x4, R13 ;  /* 0x000000040c057819 */ /* 0x000fe2000001020d */
[----:B------:R-:W-:Y:S01]  /*5b20*/  @P0 STG.E.U16 desc[UR36][R14.64], R56 ;  /* 0x000000380e000986 */ /* 0x000fe2000c101524 */
[----:B------:R-:W-:Y:S01]  /*5b30*/  PRMT R9, R57, 0x7610, R9 ;  /* 0x0000761039097816 */ /* 0x000fe20000000009 */
[----:B------:R-:W-:Y:S01]  /*5b40*/  FMUL R63, R63, R88 ;  /* 0x000000583f3f7220 */ /* 0x000fe20000400000 */
[----:B------:R-:W-:Y:S01]  /*5b50*/  IADD3 R8, P0, R7, R14, RZ ;  /* 0x0000000e07087210 */ /* 0x000fe20007f1e0ff */
[----:B------:R-:W-:Y:S01]  /*5b60*/  FMUL R62, R62, R88 ;  /* 0x000000583e3e7220 */ /* 0x000fe20000400000 */
[----:B------:R-:W-:Y:S01]  /*5b70*/  F2FP.F16.F32.PACK_AB R58, RZ, R58 ;  /* 0x0000003aff3a723e */ /* 0x000fe200000000ff */
[--C-:B------:R-:W-:Y:S01]  /*5b80*/  @P1 IMAD.MOV.U32 R10, RZ, RZ, R14.reuse ;  /* 0x000000ffff0a1224 */ /* 0x100fe200078e000e */
[----:B------:R-:W-:Y:S01]  /*5b90*/  SHF.L.U64.HI R57, R12, 0x8, R13 ;  /* 0x000000080c397819 */ /* 0x000fe2000001020d */
[--C-:B------:R-:W-:Y:S01]  /*5ba0*/  @P1 IMAD.MOV.U32 R11, RZ, RZ, R15.reuse ;  /* 0x000000ffff0b1224 */ /* 0x100fe200078e000f */
[----:B------:R-:W-:Y:S01]  /*5bb0*/  ISETP.GT.AND P4, PT, R4, 0x8, PT ;  /* 0x000000080400780c */ /* 0x000fe20003f84270 */
[-C--:B------:R-:W-:Y:S01]  /*5bc0*/  FMUL R64, R64, R88.reuse ;  /* 0x0000005840407220 */ /* 0x080fe20000400000 */
[----:B------:R-:W-:Y:S01]  /*5bd0*/  F2FP.F16.F32.PACK_AB R59, RZ, R59 ;  /* 0x0000003bff3b723e */ /* 0x000fe200000000ff */
[----:B------:R-:W-:Y:S01]  /*5be0*/  FMUL R65, R65, R88 ;  /* 0x0000005841417220 */ /* 0x000fe20000400000 */
[----:B------:R0:W-:Y:S01]  /*5bf0*/  @P1 STG.E.U16 desc[UR36][R10.64+0x2], R9 ;  /* 0x000002090a001986 */ /* 0x0001e2000c101524 */
[----:B------:R-:W-:Y:S01]  /*5c00*/  F2FP.F16.F32.PACK_AB R60, RZ, R60 ;  /* 0x0000003cff3c723e */ /* 0x000fe200000000ff */
[-C--:B------:R-:W-:Y:S01]  /*5c10*/  FMUL R66, R66, R88.reuse ;  /* 0x0000005842427220 */ /* 0x080fe20000400000 */
[----:B------:R-:W-:Y:S01]  /*5c20*/  F2FP.F16.F32.PACK_AB R61, RZ, R61 ;  /* 0x0000003dff3d723e */ /* 0x000fe200000000ff */
[-C--:B------:R-:W-:Y:S01]  /*5c30*/  FMUL R67, R67, R88.reuse ;  /* 0x0000005843437220 */ /* 0x080fe20000400000 */
[----:B------:R-:W-:Y:S01]  /*5c40*/  F2FP.F16.F32.PACK_AB R63, RZ, R63 ;  /* 0x0000003fff3f723e */ /* 0x000fe200000000ff */
[----:B------:R-:W-:Y:S01]  /*5c50*/  FMUL R68, R68, R88 ;  /* 0x0000005844447220 */ /* 0x000fe20000400000 */
[----:B------:R-:W-:Y:S01]  /*5c60*/  F2FP.F16.F32.PACK_AB R62, RZ, R62 ;  /* 0x0000003eff3e723e */ /* 0x000fe200000000ff */
[----:B------:R-:W-:Y:S01]  /*5c70*/  FMUL R69, R69, R88 ;  /* 0x0000005845457220 */ /* 0x000fe20000400000 */
[----:B------:R-:W-:Y:S01]  /*5c80*/  F2FP.F16.F32.PACK_AB R64, RZ, R64 ;  /* 0x00000040ff40723e */ /* 0x000fe200000000ff */
[-C--:B------:R-:W-:Y:S01]  /*5c90*/  FMUL R70, R70, R88.reuse ;  /* 0x0000005846467220 */ /* 0x080fe20000400000 */
[----:B------:R-:W-:Y:S01]  /*5ca0*/  F2FP.F16.F32.PACK_AB R65, RZ, R65 ;  /* 0x00000041ff41723e */ /* 0x000fe200000000ff */
[----:B0-----:R-:W-:Y:S01]  /*5cb0*/  IMAD.X R9, R5, 0x1, R15, P0 ;  /* 0x0000000105097824 */ /* 0x001fe200000e060f */
[----:B------:R-:W-:Y:S01]  /*5cc0*/  ISETP.GT.AND P0, PT, R3, 0x8, P3 ;  /* 0x000000080300780c */ /* 0x000fe20001f04270 */
[-C--:B------:R-:W-:Y:S01]  /*5cd0*/  FMUL R71, R71, R88.reuse ;  /* 0x0000005847477220 */ /* 0x080fe20000400000 */
[----:B------:R-:W-:Y:S01]  /*5ce0*/  ISETP.GT.AND P3, PT, R4, 0x9, PT ;  /* 0x000000090400780c */ /* 0x000fe20003f64270 */
[----:B------:R-:W-:Y:S01]  /*5cf0*/  FMUL R72, R72, R88 ;  /* 0x0000005848487220 */ /* 0x000fe20000400000 */
[----:B------:R-:W-:Y:S01]  /*5d00*/  @P2 STG.E.U16 desc[UR36][R8.64], R58 ;  /* 0x0000003a08002986 */ /* 0x000fe2000c101524 */
[----:B------:R-:W-:Y:S01]  /*5d10*/  IADD3 R6, P1, P2, R89, R14, R7 ;  /* 0x0000000e59067210 */ /* 0x000fe20007a3e007 */
[----:B------:R-:W-:Y:S01]  /*5d20*/  FMUL R73, R73, R88 ;  /* 0x0000005849497220 */ /* 0x000fe20000400000 */
[----:B------:R-:W-:Y:S01]  /*5d30*/  F2FP.F16.F32.PACK_AB R66, RZ, R66 ;  /* 0x00000042ff42723e */ /* 0x000fe200000000ff */
[-C--:B------:R-:W-:Y:S01]  /*5d40*/  FMUL R74, R74, R88.reuse ;  /* 0x000000584a4a7220 */ /* 0x080fe20000400000 */
[----:B------:R-:W-:Y:S01]  /*5d50*/  IADD3.X R7, R57, R15, R5, P1, P2 ;  /* 0x0000000f39077210 */ /* 0x000fe20000fe4405 */
[-C--:B------:R-:W-:Y:S01]  /*5d60*/  FMUL R75, R75, R88.reuse ;  /* 0x000000584b4b7220 */ /* 0x080fe20000400000 */
[C---:B------:R-:W-:Y:S01]  /*5d70*/  ISETP.GT.AND P1, PT, R3.reuse, RZ, P4 ;  /* 0x000000ff0300720c */ /* 0x040fe20002724270 */
[-C--:B------:R-:W-:Y:S01]  /*5d80*/  FMUL R76, R76, R88.reuse ;  /* 0x000000584c4c7220 */ /* 0x080fe20000400000 */
[----:B------:R-:W-:Y:S01]  /*5d90*/  @P0 STG.E.U16 desc[UR36][R8.64+0x2], R59 ;  /* 0x0000023b08000986 */ /* 0x000fe2000c101524 */
[----:B------:R-:W-:Y:S01]  /*5da0*/  ISETP.GT.AND P0, PT, R3, RZ, P3 ;  /* 0x000000ff0300720c */ /* 0x000fe20001f04270 */
[-C--:B------:R-:W-:Y:S01]  /*5db0*/  FMUL R77, R77, R88.reuse ;  /* 0x000000584d4d7220 */ /* 0x080fe20000400000 */
[----:B------:R-:W-:Y:S01]  /*5dc0*/  ISETP.GT.AND P2, PT, R4, 0x11, PT ;  /* 0x000000110400780c */ /* 0x000fe20003f44270 */
[-C--:B------:R-:W-:Y:S01]  /*5dd0*/  FMUL R78, R78, R88.reuse ;  /* 0x000000584e4e7220 */ /* 0x080fe20000400000 */
[----:B------:R-:W-:Y:S01]  /*5de0*/  F2FP.F16.F32.PACK_AB R67, RZ, R67 ;  /* 0x00000043ff43723e */ /* 0x000fe200000000ff */
[----:B------:R-:W-:Y:S01]  /*5df0*/  FMUL R79, R79, R88 ;  /* 0x000000584f4f7220 */ /* 0x000fe20000400000 */
[----:B------:R-:W-:Y:S01]  /*5e00*/  F2FP.F16.F32.PACK_AB R68, RZ, R68 ;  /* 0x00000044ff44723e */ /* 0x000fe200000000ff */
[-C--:B------:R-:W-:Y:S01]  /*5e10*/  FMUL R80, R80, R88.reuse ;  /* 0x0000005850507220 */ /* 0x080fe20000400000 */
[----:B------:R-:W-:Y:S01]  /*5e20*/  F2FP.F16.F32.PACK_AB R69, RZ, R69 ;  /* 0x00000045ff45723e */ /* 0x000fe200000000ff */
[----:B------:R-:W-:Y:S01]  /*5e30*/  FMUL R81, R81, R88 ;  /* 0x0000005851517220 */ /* 0x000fe20000400000 */
[--C-:B------:R-:W-:Y:S01]  /*5e40*/  @P1 IMAD.MOV.U32 R10, RZ, RZ, R14.reuse ;  /* 0x000000ffff0a1224 */ /* 0x100fe200078e000e */
[----:B------:R-:W-:Y:S01]  /*5e50*/  F2FP.F16.F32.PACK_AB R70, RZ, R70 ;  /* 0x00000046ff46723e */ /* 0x000fe200000000ff */
[--C-:B------:R-:W-:Y:S01]  /*5e60*/  @P1 IMAD.MOV.U32 R11, RZ, RZ, R15.reuse ;  /* 0x000000ffff0b1224 */ /* 0x100fe200078e000f */
[----:B------:R-:W-:Y:S01]  /*5e70*/  F2FP.F16.F32.PACK_AB R71, RZ, R71 ;  /* 0x00000047ff47723e */ /* 0x000fe200000000ff */
[----:B------:R-:W-:Y:S01]  /*5e80*/  FMUL R82, R82, R88 ;  /* 0x0000005852527220 */ /* 0x000fe20000400000 */
[----:B------:R-:W-:Y:S01]  /*5e90*/  F2FP.F16.F32.PACK_AB R72, RZ, R72 ;  /* 0x00000048ff48723e */ /* 0x000fe200000000ff */
[-C--:B------:R-:W-:Y:S01]  /*5ea0*/  FMUL R83, R83, R88.reuse ;  /* 0x0000005853537220 */ /* 0x080fe20000400000 */
[----:B------:R0:W-:Y:S01]  /*5eb0*/  @P1 STG.E.U16 desc[UR36][R10.64+0x10], R60 ;  /* 0x0000103c0a001986 */ /* 0x0001e2000c101524 */
[----:B------:R-:W-:Y:S01]  /*5ec0*/  ISETP.GT.AND P1, PT, R3, 0x8, P4 ;  /* 0x000000080300780c */ /* 0x000fe20002724270 */
[-C--:B------:R-:W-:Y:S01]  /*5ed0*/  FMUL R84, R84, R88.reuse ;  /* 0x0000005854547220 */ /* 0x080fe20000400000 */
[----:B------:R-:W-:Y:S01]  /*5ee0*/  F2FP.F16.F32.PACK_AB R73, RZ, R73 ;  /* 0x00000049ff49723e */ /* 0x000fe200000000ff */
[----:B------:R-:W-:Y:S01]  /*5ef0*/  FMUL R85, R85, R88 ;  /* 0x0000005855557220 */ /* 0x000fe20000400000 */
[----:B------:R-:W-:Y:S01]  /*5f00*/  F2FP.F16.F32.PACK_AB R74, RZ, R74 ;  /* 0x0000004aff4a723e */ /* 0x000fe200000000ff */
[-C--:B------:R-:W-:Y:S01]  /*5f10*/  FMUL R86, R86, R88.reuse ;  /* 0x0000005856567220 */ /* 0x080fe20000400000 */
[----:B------:R-:W-:Y:S01]  /*5f20*/  F2FP.F16.F32.PACK_AB R75, RZ, R75 ;  /* 0x0000004bff4b723e */ /* 0x000fe200000000ff */
[-C--:B------:R-:W-:Y:S01]  /*5f30*/  FMUL R87, R87, R88.reuse ;  /* 0x0000005857577220 */ /* 0x080fe20000400000 */
[----:B------:R-:W-:Y:S01]  /*5f40*/  ISETP.GT.AND P5, PT, R4, 0x28, PT ;  /* 0x000000280400780c */ /* 0x000fe20003fa4270 */
[----:B------:R-:W-:Y:S01]  /*5f50*/  FMUL R24, R24, R88 ;  /* 0x0000005818187220 */ /* 0x000fe20000400000 */
[----:B------:R-:W-:Y:S01]  /*5f60*/  F2FP.F16.F32.PACK_AB R76, RZ, R76 ;  /* 0x0000004cff4c723e */ /* 0x000fe200000000ff */
[--C-:B0-----:R-:W-:Y:S01]  /*5f70*/  @P0 IMAD.MOV.U32 R10, RZ, RZ, R14.reuse ;  /* 0x000000ffff0a0224 */ /* 0x101fe200078e000e */
[----:B------:R-:W-:Y:S01]  /*5f80*/  ISETP.GT.AND P4, PT, R4, 0x29, PT ;  /* 0x000000290400780c */ /* 0x000fe20003f84270 */
        /* <DEDUP_REMOVED lines=8> */
[C---:B------:R-:W-:Y:S01]  /*6010*/  ISETP.GT.AND P3, PT, R4.reuse, 0x10, PT ;  /* 0x000000100400780c */ /* 0x040fe20003f64270 */
[----:B------:R-:W-:Y:S01]  /*6020*/  @P1 STG.E.U16 desc[UR36][R8.64+0x10], R62 ;  /* 0x0000103e08001986 */ /* 0x000fe2000c101524 */
        /* <DEDUP_REMOVED lines=8> */
[----:B------:R-:W-:Y:S01]  /*60b0*/  F2FP.F16.F32.PACK_AB R82, RZ, R82 ;  /* 0x00000052ff52723e */ /* 0x000fe200000000ff */
[----:B------:R-:W-:Y:S01]  /*60c0*/  @P0 STG.E.U16 desc[UR36][R8.64+0x12], R63 ;  /* 0x0000123f08000986 */ /* 0x000fe2000c101524 */
[----:B------:R-:W-:Y:S01]  /*60d0*/  ISETP.GT.AND P0, PT, R3, RZ, P3 ;  /* 0x000000ff0300720c */ /* 0x000fe20001f04270 */
[-C--:B------:R-:W-:Y:S01]  /*60e0*/  FMUL R32, R32, R88.reuse ;  /* 0x0000005820207220 */ /* 0x080fe20000400000 */
[----:B------:R-:W-:Y:S01]  /*60f0*/  F2FP.F16.F32.PACK_AB R83, RZ, R83 ;  /* 0x00000053ff53723e */ /* 0x000fe200000000ff */
[----:B------:R-:W-:Y:S01]  /*6100*/  FMUL R33, R33, R88 ;  /* 0x0000005821217220 */ /* 0x000fe20000400000 */
[----:B------:R-:W-:Y:S01]  /*6110*/  F2FP.F16.F32.PACK_AB R84, RZ, R84 ;  /* 0x00000054ff54723e */ /* 0x000fe200000000ff */
[-C--:B------:R-:W-:Y:S01]  /*6120*/  FMUL R34, R34, R88.reuse ;  /* 0x0000005822227220 */ /* 0x080fe20000400000 */
[----:B------:R-:W-:Y:S01]  /*6130*/  P2R R5, PR, RZ, 0x20 ;  /* 0x00000020ff057803 */ /* 0x000fe20000000000 */
[-C--:B------:R-:W-:Y:S01]  /*6140*/  FMUL R35, R35, R88.reuse ;  /* 0x0000005823237220 */ /* 0x080fe20000400000 */
[----:B------:R-:W-:Y:S01]  /*6150*/  F2FP.F16.F32.PACK_AB R85, RZ, R85 ;  /* 0x00000055ff55723e */ /* 0x000fe200000000ff */
[----:B------:R-:W-:Y:S01]  /*6160*/  FMUL R36, R36, R88 ;  /* 0x0000005824247220 */ /* 0x000fe20000400000 */
[----:B------:R-:W-:Y:S01]  /*6170*/  F2FP.F16.F32.PACK_AB R86, RZ, R86 ;  /* 0x00000056ff56723e */ /* 0x000fe200000000ff */
[----:B------:R-:W-:Y:S01]  /*6180*/  FMUL R37, R37, R88 ;  /* 0x0000005825257220 */ /* 0x000fe20000400000 */
[----:B------:R-:W-:Y:S01]  /*6190*/  F2FP.F16.F32.PACK_AB R87, RZ, R87 ;  /* 0x00000057ff57723e */ /* 0x000fe200000000ff */
[--C-:B0-----:R-:W-:Y:S01]  /*61a0*/  @P0 IMAD.MOV.U32 R10, RZ, RZ, R14.reuse ;  /* 0x000000ffff0a0224 */ /* 0x101fe200078e000e */
[----:B------:R-:W-:Y:S01]  /*61b0*/  F2FP.F16.F32.PACK_AB R24, RZ, R24 ;  /* 0x00000018ff18723e */ /* 0x000fe200000000ff */
[--C-:B------:R-:W-:Y:S01]  /*61c0*/  @P0 IMAD.MOV.U32 R11, RZ, RZ, R15.reuse ;  /* 0x000000ffff0b0224 */ /* 0x100fe200078e000f */
[----:B------:R-:W-:Y:S01]  /*61d0*/  F2FP.F16.F32.PACK_AB R25, RZ, R25 ;  /* 0x00000019ff19723e */ /* 0x000fe200000000ff */
[----:B------:R-:W-:Y:S01]  /*61e0*/  FMUL R38, R38, R88 ;  /* 0x0000005826267220 */ /* 0x000fe20000400000 */
[----:B------:R-:W-:Y:S01]  /*61f0*/  F2FP.F16.F32.PACK_AB R26, RZ, R26 ;  /* 0x0000001aff1a723e */ /* 0x000fe200000000ff */
[-C--:B------:R-:W-:Y:S01]  /*6200*/  FMUL R39, R39, R88.reuse ;  /* 0x0000005827277220 */ /* 0x080fe20000400000 */
[----:B------:R0:W-:Y:S01]  /*6210*/  @P0 STG.E.U16 desc[UR36][R10.64+0x20], R64 ;  /* 0x000020400a000986 */ /* 0x0001e2000c101524 */
[----:B------:R-:W-:Y:S01]  /*6220*/  ISETP.GT.AND P0, PT, R3, RZ, P2 ;  /* 0x000000ff0300720c */ /* 0x000fe20001704270 */
        /* <DEDUP_REMOVED lines=12> */
[----:B0-----:R-:W-:Y:S01]  /*62f0*/  @P0 IMAD.MOV.U32 R10, RZ, RZ, R14 ;  /* 0x000000ffff0a0224 */ /* 0x001fe200078e000e */
[----:B------:R-:W-:Y:S01]  /*6300*/  F2FP.F16.F32.PACK_AB R33, RZ, R33 ;  /* 0x00000021ff21723e */ /* 0x000fe200000000ff */
[----:B------:R-:W-:Y:S01]  /*6310*/  @P0 IMAD.MOV.U32 R11, RZ, RZ, R15 ;  /* 0x000000ffff0b0224 */ /* 0x000fe200078e000f */
[----:B------:R-:W-:Y:S01]  /*6320*/  F2FP.F16.F32.PACK_AB R34, RZ, R34 ;  /* 0x00000022ff22723e */ /* 0x000fe200000000ff */
[-C--:B------:R-:W-:Y:S01]  /*6330*/  FMUL R46, R46, R88.reuse ;  /* 0x000000582e2e7220 */ /* 0x080fe20000400000 */
[----:B------:R-:W-:Y:S01]  /*6340*/  F2FP.F16.F32.PACK_AB R35, RZ, R35 ;  /* 0x00000023ff23723e */ /* 0x000fe200000000ff */
[-C--:B------:R-:W-:Y:S01]  /*6350*/  FMUL R47, R47, R88.reuse ;  /* 0x000000582f2f7220 */ /* 0x080fe20000400000 */
[----:B------:R0:W-:Y:S01]  /*6360*/  @P0 STG.E.U16 desc[UR36][R10.64+0x22], R65 ;  /* 0x000022410a000986 */ /* 0x0001e2000c101524 */
[----:B------:R-:W-:Y:S01]  /*6370*/  ISETP.GT.AND P0, PT, R3, 0x8, P3 ;  /* 0x000000080300780c */ /* 0x000fe20001f04270 */
[-C--:B------:R-:W-:Y:S01]  /*6380*/  FMUL R48, R48, R88.reuse ;  /* 0x0000005830307220 */ /* 0x080fe20000400000 */
[----:B------:R-:W-:Y:S01]  /*6390*/  ISETP.GT.AND P3, PT, R4, 0x30, PT ;  /* 0x000000300400780c */ /* 0x000fe20003f64270 */
        /* <DEDUP_REMOVED lines=11> */
[----:B------:R-:W-:Y:S01]  /*6450*/  ISETP.GT.AND P0, PT, R3, 0x8, P2 ;  /* 0x000000080300780c */ /* 0x000fe20001704270 */
[-C--:B------:R-:W-:Y:S01]  /*6460*/  FMUL R54, R54, R88.reuse ;  /* 0x0000005836367220 */ /* 0x080fe20000400000 */
[----:B------:R-:W-:Y:S01]  /*6470*/  ISETP.GT.AND P2, PT, R4, 0x18, PT ;  /* 0x000000180400780c */ /* 0x000fe20003f44270 */
[----:B------:R-:W-:Y:S01]  /*6480*/  FMUL R55, R55, R88 ;  /* 0x0000005837377220 */ /* 0x000fe20000400000 */
[----:B------:R-:W-:-:S02]  /*6490*/  F2FP.F16.F32.PACK_AB R41, RZ, R41 ;  /* 0x00000029ff29723e */ /* 0x000fc400000000ff */
[----:B------:R-:W-:Y:S02]  /*64a0*/  F2FP.F16.F32.PACK_AB R42, RZ, R42 ;  /* 0x0000002aff2a723e */ /* 0x000fe400000000ff */
[----:B------:R-:W-:Y:S02]  /*64b0*/  F2FP.F16.F32.PACK_AB R43, RZ, R43 ;  /* 0x0000002bff2b723e */ /* 0x000fe400000000ff */
[----:B------:R-:W-:Y:S02]  /*64c0*/  F2FP.F16.F32.PACK_AB R44, RZ, R44 ;  /* 0x0000002cff2c723e */ /* 0x000fe400000000ff */
[----:B------:R-:W-:Y:S01]  /*64d0*/  F2FP.F16.F32.PACK_AB R45, RZ, R45 ;  /* 0x0000002dff2d723e */ /* 0x000fe200000000ff */
[----:B------:R-:W-:Y:S01]  /*64e0*/  @P0 STG.E.U16 desc[UR36][R8.64+0x22], R67 ;  /* 0x0000224308000986 */ /* 0x000fe2000c101524 */
[----:B------:R-:W-:Y:S02]  /*64f0*/  ISETP.GT.AND P0, PT, R3, RZ, P2 ;  /* 0x000000ff0300720c */ /* 0x000fe40001704270 */
[----:B------:R-:W-:-:S02]  /*6500*/  F2FP.F16.F32.PACK_AB R46, RZ, R46 ;  /* 0x0000002eff2e723e */ /* 0x000fc400000000ff */
[----:B------:R-:W-:Y:S02]  /*6510*/  F2FP.F16.F32.PACK_AB R47, RZ, R47 ;  /* 0x0000002fff2f723e */ /* 0x000fe400000000ff */
[----:B------:R-:W-:Y:S02]  /*6520*/  F2FP.F16.F32.PACK_AB R48, RZ, R48 ;  /* 0x00000030ff30723e */ /* 0x000fe400000000ff */
[----:B------:R-:W-:Y:S02]  /*6530*/  F2FP.F16.F32.PACK_AB R49, RZ, R49 ;  /* 0x00000031ff31723e */ /* 0x000fe400000000ff */
[----:B------:R-:W-:Y:S02]  /*6540*/  F2FP.F16.F32.PACK_AB R50, RZ, R50 ;  /* 0x00000032ff32723e */ /* 0x000fe400000000ff */
[----:B------:R-:W-:Y:S01]  /*6550*/  F2FP.F16.F32.PACK_AB R51, RZ, R51 ;  /* 0x00000033ff33723e */ /* 0x000fe200000000ff */
[----:B0-----:R-:W-:Y:S01]  /*6560*/  @P0 IMAD.MOV.U32 R10, RZ, RZ, R14 ;  /* 0x000000ffff0a0224 */ /* 0x001fe200078e000e */
[----:B------:R-:W-:Y:S01]  /*6570*/  F2FP.F16.F32.PACK_AB R52, RZ, R52 ;  /* 0x00000034ff34723e */ /* 0x000fe200000000ff */
[----:B------:R-:W-:Y:S01]  /*6580*/  @P0 IMAD.MOV.U32 R11, RZ, RZ, R15 ;  /* 0x000000ffff0b0224 */ /* 0x000fe200078e000f */
[----:B------:R-:W-:-:S02]  /*6590*/  F2FP.F16.F32.PACK_AB R53, RZ, R53 ;  /* 0x00000035ff35723e */ /* 0x000fc400000000ff */
[----:B------:R-:W-:Y:S02]  /*65a0*/  F2FP.F16.F32.PACK_AB R54, RZ, R54 ;  /* 0x00000036ff36723e */ /* 0x000fe400000000ff */
[----:B------:R0:W-:Y:S01]  /*65b0*/  @P0 STG.E.U16 desc[UR36][R10.64+0x30], R68 ;  /* 0x000030440a000986 */ /* 0x0001e2000c101524 */
[----:B------:R-:W-:Y:S02]  /*65c0*/  ISETP.GT.AND P0, PT, R3, RZ, P1 ;  /* 0x000000ff0300720c */ /* 0x000fe40000f04270 */
[----:B------:R-:W-:-:S11]  /*65d0*/  F2FP.F16.F32.PACK_AB R55, RZ, R55 ;  /* 0x00000037ff37723e */ /* 0x000fd600000000ff */
[----:B0-----:R-:W-:Y:S02]  /*65e0*/  @P0 IMAD.MOV.U32 R10, RZ, RZ, R14 ;  /* 0x000000ffff0a0224 */ /* 0x001fe400078e000e */
[----:B------:R-:W-:-:S05]  /*65f0*/  @P0 IMAD.MOV.U32 R11, RZ, RZ, R15 ;  /* 0x000000ffff0b0224 */ /* 0x000fca00078e000f */
[----:B------:R0:W-:Y:S01]  /*6600*/  @P0 STG.E.U16 desc[UR36][R10.64+0x32], R69 ;  /* 0x000032450a000986 */ /* 0x0001e2000c101524 */
[----:B------:R-:W-:Y:S02]  /*6610*/  ISETP.GT.AND P0, PT, R3, 0x8, P2 ;  /* 0x000000080300780c */ /* 0x000fe40001704270 */
[----:B------:R-:W-:-:S11]  /*6620*/  ISETP.GT.AND P2, PT, R4, 0x20, PT ;  /* 0x000000200400780c */ /* 0x000fd60003f44270 */
[----:B------:R-:W-:Y:S01]  /*6630*/  @P0 STG.E.U16 desc[UR36][R8.64+0x30], R70 ;  /* 0x0000304608000986 */ /* 0x000fe2000c101524 */
[----:B------:R-:W-:Y:S02]  /*6640*/  ISETP.GT.AND P0, PT, R3, 0x8, P1 ;  /* 0x000000080300780c */ /* 0x000fe40000f04270 */
[----:B------:R-:W-:-:S11]  /*6650*/  ISETP.GT.AND P1, PT, R4, 0x21, PT ;  /* 0x000000210400780c */ /* 0x000fd60003f24270 */
[----:B------:R-:W-:Y:S01]  /*6660*/  @P0 STG.E.U16 desc[UR36][R8.64+0x32], R71 ;  /* 0x0000324708000986 */ /* 0x000fe2000c101524 */
[----:B------:R-:W-:-:S13]  /*6670*/  ISETP.GT.AND P0, PT, R3, RZ, P2 ;  /* 0x000000ff0300720c */ /* 0x000fda0001704270 */
[----:B0-----:R-:W-:Y:S02]  /*6680*/  @P0 IMAD.MOV.U32 R10, RZ, RZ, R14 ;  /* 0x000000ffff0a0224 */ /* 0x001fe400078e000e */
[----:B------:R-:W-:-:S05]  /*6690*/  @P0 IMAD.MOV.U32 R11, RZ, RZ, R15 ;  /* 0x000000ffff0b0224 */ /* 0x000fca00078e000f */
[----:B------:R0:W-:Y:S01]  /*66a0*/  @P0 STG.E.U16 desc[UR36][R10.64+0x40], R72 ;  /* 0x000040480a000986 */ /* 0x0001e2000c101524 */
[----:B------:R-:W-:-:S13]  /*66b0*/  ISETP.GT.AND P0, PT, R3, RZ, P1 ;  /* 0x000000ff0300720c */ /* 0x000fda0000f04270 */
[----:B0-----:R-:W-:Y:S02]  /*66c0*/  @P0 IMAD.MOV.U32 R10, RZ, RZ, R14 ;  /* 0x000000ffff0a0224 */ /* 0x001fe400078e000e */
[----:B------:R-:W-:-:S05]  /*66d0*/  @P0 IMAD.MOV.U32 R11, RZ, RZ, R15 ;  /* 0x000000ffff0b0224 */ /* 0x000fca00078e000f */
[----:B------:R0:W-:Y:S01]  /*66e0*/  @P0 STG.E.U16 desc[UR36][R10.64+0x42], R73 ;  /* 0x000042490a000986 */ /* 0x0001e2000c101524 */
[----:B------:R-:W-:Y:S02]  /*66f0*/  ISETP.GT.AND P0, PT, R3, 0x8, P2 ;  /* 0x000000080300780c */ /* 0x000fe40001704270 */
[----:B------:R-:W-:-:S11]  /*6700*/  ISETP.GT.AND P2, PT, R4, 0x38, PT ;  /* 0x000000380400780c */ /* 0x000fd60003f44270 */
[----:B------:R-:W-:Y:S01]  /*6710*/  @P0 STG.E.U16 desc[UR36][R8.64+0x40], R74 ;  /* 0x0000404a08000986 */ /* 0x000fe2000c101524 */
[----:B------:R-:W-:-:S13]  /*6720*/  ISETP.GT.AND P0, PT, R3, 0x8, P1 ;  /* 0x000000080300780c */ /* 0x000fda0000f04270 */
        /* <DEDUP_REMOVED lines=9> */
[----:B------:R-:W-:-:S13]  /*67c0*/  ISETP.GT.AND P0, PT, R3, 0x8, P5 ;  /* 0x000000080300780c */ /* 0x000fda0002f04270 */
[----:B------:R-:W-:Y:S01]  /*67d0*/  @P0 STG.E.U16 desc[UR36][R8.64+0x50], R78 ;  /* 0x0000504e08000986 */ /* 0x000fe2000c101524 */
[----:B------:R-:W-:-:S13]  /*67e0*/  ISETP.GT.AND P0, PT, R3, 0x8, P4 ;  /* 0x000000080300780c */ /* 0x000fda0002704270 */
[----:B------:R-:W-:Y:S01]  /*67f0*/  @P0 STG.E.U16 desc[UR36][R8.64+0x52], R79 ;  /* 0x0000524f08000986 */ /* 0x000fe2000c101524 */
[----:B------:R-:W-:-:S13]  /*6800*/  ISETP.GT.AND P0, PT, R3, RZ, P3 ;  /* 0x000000ff0300720c */ /* 0x000fda0001f04270 */
[----:B0-----:R-:W-:Y:S02]  /*6810*/  @P0 IMAD.MOV.U32 R10, RZ, RZ, R14 ;  /* 0x000000ffff0a0224 */ /* 0x001fe400078e000e */
[----:B------:R-:W-:-:S05]  /*6820*/  @P0 IMAD.MOV.U32 R11, RZ, RZ, R15 ;  /* 0x000000ffff0b0224 */ /* 0x000fca00078e000f */
[----:B------:R0:W-:Y:S01]  /*6830*/  @P0 STG.E.U16 desc[UR36][R10.64+0x60], R80 ;  /* 0x000060500a000986 */ /* 0x0001e2000c101524 */
[----:B------:R-:W-:-:S04]  /*6840*/  ISETP.GT.AND P0, PT, R4, 0x31, PT ;  /* 0x000000310400780c */ /* 0x000fc80003f04270 */
        /* <DEDUP_REMOVED lines=8> */
[----:B------:R-:W-:-:S05]  /*68d0*/  IADD3 R12, P1, R89, R8, RZ ;  /* 0x00000008590c7210 */ /* 0x000fca0007f3e0ff */
[----:B------:R-:W-:Y:S01]  /*68e0*/  IMAD.X R13, R57, 0x1, R9, P1 ;  /* 0x00000001390d7824 */ /* 0x000fe200008e0609 */
[----:B------:R-:W-:-:S13]  /*68f0*/  ISETP.GT.AND P1, PT, R3, RZ, P2 ;  /* 0x000000ff0300720c */ /* 0x000fda0001724270 */
[----:B------:R-:W-:Y:S01]  /*6900*/  @P1 STG.E.U16 desc[UR36][R14.64+0x70], R84 ;  /* 0x000070540e001986 */ /* 0x000fe2000c101524 */
[----:B------:R-:W-:-:S05]  /*6910*/  IADD3 R20, P1, R89, R8, RZ ;  /* 0x0000000859147210 */ /* 0x000fca0007f3e0ff */
[----:B------:R-:W-:Y:S01]  /*6920*/  IMAD.X R21, R57, 0x1, R9, P1 ;  /* 0x0000000139157824 */ /* 0x000fe200008e0609 */
[----:B0-----:R-:W-:-:S05]  /*6930*/  IADD3 R10, P1, R89, R14, RZ ;  /* 0x0000000e590a7210 */ /* 0x001fca0007f3e0ff */
[----:B------:R-:W-:Y:S01]  /*6940*/  IMAD.X R11, R57, 0x1, R15, P1 ;  /* 0x00000001390b7824 */ /* 0x000fe200008e060f */
[----:B------:R-:W-:-:S04]  /*6950*/  ISETP.GT.AND P1, PT, R4, 0x39, PT ;  /* 0x000000390400780c */ /* 0x000fc80003f24270 */
[----:B------:R-:W-:-:S13]  /*6960*/  ISETP.GT.AND P5, PT, R3, RZ, P1 ;  /* 0x000000ff0300720c */ /* 0x000fda0000fa4270 */
[----:B------:R-:W-:Y:S01]  /*6970*/  @P5 STG.E.U16 desc[UR36][R14.64+0x72], R85 ;  /* 0x000072550e005986 */ /* 0x000fe2000c101524 */
[----:B------:R-:W-:-:S13]  /*6980*/  ISETP.GT.AND P5, PT, R3, 0x8, P2 ;  /* 0x000000080300780c */ /* 0x000fda00017a4270 */
[----:B------:R-:W-:Y:S01]  /*6990*/  @P5 STG.E.U16 desc[UR36][R8.64+0x70], R86 ;  /* 0x0000705608005986 */ /* 0x000fe2000c101524 */
[----:B------:R-:W-:-:S13]  /*69a0*/  ISETP.GT.AND P5, PT, R3, 0x8, P1 ;  /* 0x000000080300780c */ /* 0x000fda0000fa4270 */
[----:B------:R0:W-:Y:S01]  /*69b0*/  @P5 STG.E.U16 desc[UR36][R8.64+0x72], R87 ;  /* 0x0000725708005986 */ /* 0x0001e2000c101524 */
[C---:B------:R-:W-:Y:S02]  /*69c0*/  ISETP.GT.AND P5, PT, R3.reuse, 0x80, P6 ;  /* 0x000000800300780c */ /* 0x040fe400037a4270 */
[----:B------:R-:W-:-:S11]  /*69d0*/  ISETP.GT.AND P6, PT, R3, 0x88, P6 ;  /* 0x000000880300780c */ /* 0x000fd600037c4270 */
[----:B------:R-:W-:Y:S01]  /*69e0*/  @P5 STG.E.U16 desc[UR36][R10.64], R24 ;  /* 0x000000180a005986 */ /* 0x000fe2000c101524 */
[----:B------:R-:W-:-:S04]  /*69f0*/  ISETP.GT.AND P5, PT, R4, 0x1, PT ;  /* 0x000000010400780c */ /* 0x000fc80003fa4270 */
[----:B------:R-:W-:-:S13]  /*6a00*/  ISETP.GT.AND P5, PT, R3, 0x80, P5 ;  /* 0x000000800300780c */ /* 0x000fda0002fa4270 */
[----:B0-----:R-:W-:Y:S02]  /*6a10*/  @P5 IMAD.MOV.U32 R8, RZ, RZ, R10 ;  /* 0x000000ffff085224 */ /* 0x001fe400078e000a */
[----:B------:R-:W-:-:S05]  /*6a20*/  @P5 IMAD.MOV.U32 R9, RZ, RZ, R11 ;  /* 0x000000ffff095224 */ /* 0x000fca00078e000b */
[----:B------:R0:W-:Y:S01]  /*6a30*/  @P5 STG.E.U16 desc[UR36][R8.64+0x2], R25 ;  /* 0x0000021908005986 */ /* 0x0001e2000c101524 */
[----:B------:R-:W-:-:S03]  /*6a40*/  ISETP.NE.AND P5, PT, R5, RZ, PT ;  /* 0x000000ff0500720c */ /* 0x000fc60003fa5270 */
[----:B------:R-:W-:Y:S01]  /*6a50*/  @P6 STG.E.U16 desc[UR36][R12.64], R26 ;  /* 0x0000001a0c006986 */ /* 0x000fe2000c101524 */
[----:B------:R-:W-:-:S04]  /*6a60*/  ISETP.GT.AND P6, PT, R4, 0x1, PT ;  /* 0x000000010400780c */ /* 0x000fc80003fc4270 */
[----:B------:R-:W-:-:S13]  /*6a70*/  ISETP.GT.AND P6, PT, R3, 0x88, P6 ;  /* 0x000000880300780c */ /* 0x000fda00037c4270 */
[----:B------:R-:W-:Y:S01]  /*6a80*/  @P6 STG.E.U16 desc[UR36][R20.64+0x2], R27 ;  /* 0x0000021b14006986 */ /* 0x000fe2000c101524 */
[----:B------:R-:W-:-:S04]  /*6a90*/  ISETP.GT.AND P6, PT, R4, 0x8, PT ;  /* 0x000000080400780c */ /* 0x000fc80003fc4270 */
[----:B------:R-:W-:-:S13]  /*6aa0*/  ISETP.GT.AND P6, PT, R3, 0x80, P6 ;  /* 0x000000800300780c */ /* 0x000fda00037c4270 */
[----:B0-----:R-:W-:Y:S02]  /*6ab0*/  @P6 IMAD.MOV.U32 R8, RZ, RZ, R10 ;  /* 0x000000ffff086224 */ /* 0x001fe400078e000a */
[----:B------:R-:W-:-:S05]  /*6ac0*/  @P6 IMAD.MOV.U32 R9, RZ, RZ, R11 ;  /* 0x000000ffff096224 */ /* 0x000fca00078e000b */
[----:B------:R0:W-:Y:S01]  /*6ad0*/  @P6 STG.E.U16 desc[UR36][R8.64+0x10], R28 ;  /* 0x0000101c08006986 */ /* 0x0001e2000c101524 */
[----:B------:R-:W-:-:S04]  /*6ae0*/  ISETP.GT.AND P6, PT, R4, 0x9, PT ;  /* 0x000000090400780c */ /* 0x000fc80003fc4270 */
[----:B------:R-:W-:-:S13]  /*6af0*/  ISETP.GT.AND P6, PT, R3, 0x80, P6 ;  /* 0x000000800300780c */ /* 0x000fda00037c4270 */
[----:B0-----:R-:W-:Y:S02]  /*6b00*/  @P6 IMAD.MOV.U32 R8, RZ, RZ, R10 ;  /* 0x000000ffff086224 */ /* 0x001fe400078e000a */
[----:B------:R-:W-:-:S05]  /*6b10*/  @P6 IMAD.MOV.U32 R9, RZ, RZ, R11 ;  /* 0x000000ffff096224 */ /* 0x000fca00078e000b */
[----:B------:R0:W-:Y:S01]  /*6b20*/  @P6 STG.E.U16 desc[UR36][R8.64+0x12], R29 ;  /* 0x0000121d08006986 */ /* 0x0001e2000c101524 */
[----:B------:R-:W-:-:S04]  /*6b30*/  ISETP.GT.AND P6, PT, R4, 0x8, PT ;  /* 0x000000080400780c */ /* 0x000fc80003fc4270 */
[----:B------:R-:W-:-:S13]  /*6b40*/  ISETP.GT.AND P6, PT, R3, 0x88, P6 ;  /* 0x000000880300780c */ /* 0x000fda00037c4270 */
        /* <DEDUP_REMOVED lines=45> */
[----:B------:R-:W-:Y:S01]  /*6e20*/  @P6 STG.E.U16 desc[UR36][R8.64+0x42], R41 ;  /* 0x0000422908006986 */ /* 0x000fe2000c101524 */
[----:B------:R-:W-:-:S04]  /*6e30*/  ISETP.GT.AND P6, PT, R4, 0x20, PT ;  /* 0x000000200400780c */ /* 0x000fc80003fc4270 */
[----:B------:R-:W-:-:S13]  /*6e40*/  ISETP.GT.AND P6, PT, R3, 0x88, P6 ;  /* 0x000000880300780c */ /* 0x000fda00037c4270 */
[----:B------:R-:W-:Y:S01]  /*6e50*/  @P6 STG.E.U16 desc[UR36][R6.64+0x40], R42 ;  /* 0x0000402a06006986 */ /* 0x000fe2000c101524 */
[----:B------:R-:W-:-:S04]  /*6e60*/  ISETP.GT.AND P6, PT, R4, 0x21, PT ;  /* 0x000000210400780c */ /* 0x000fc80003fc4270 */
[----:B------:R-:W-:-:S13]  /*6e70*/  ISETP.GT.AND P6, PT, R3, 0x88, P6 ;  /* 0x000000880300780c */ /* 0x000fda00037c4270 */
[----:B------:R-:W-:Y:S02]  /*6e80*/  @P6 IMAD.MOV.U32 R4, RZ, RZ, R6 ;  /* 0x000000ffff046224 */ /* 0x000fe400078e0006 */
[----:B------:R-:W-:-:S05]  /*6e90*/  @P6 IMAD.MOV.U32 R5, RZ, RZ, R7 ;  /* 0x000000ffff056224 */ /* 0x000fca00078e0007 */
[----:B------:R0:W-:Y:S01]  /*6ea0*/  @P6 STG.E.U16 desc[UR36][R4.64+0x42], R43 ;  /* 0x0000422b04006986 */ /* 0x0001e2000c101524 */
[C---:B------:R-:W-:Y:S02]  /*6eb0*/  ISETP.GT.AND P6, PT, R3.reuse, 0x80, P5 ;  /* 0x000000800300780c */ /* 0x040fe40002fc4270 */
[----:B------:R-:W-:-:S11]  /*6ec0*/  ISETP.GT.AND P5, PT, R3, 0x88, P5 ;  /* 0x000000880300780c */ /* 0x000fd60002fa4270 */
[----:B0-----:R-:W-:Y:S02]  /*6ed0*/  @P6 IMAD.MOV.U32 R4, RZ, RZ, R10 ;  /* 0x000000ffff046224 */ /* 0x001fe400078e000a */
[----:B------:R-:W-:-:S05]  /*6ee0*/  @P6 IMAD.MOV.U32 R5, RZ, RZ, R11 ;  /* 0x000000ffff056224 */ /* 0x000fca00078e000b */
[----:B------:R0:W-:Y:S01]  /*6ef0*/  @P6 STG.E.U16 desc[UR36][R4.64+0x50], R44 ;  /* 0x0000502c04006986 */ /* 0x0001e2000c101524 */
[C---:B------:R-:W-:Y:S02]  /*6f00*/  ISETP.GT.AND P6, PT, R3.reuse, 0x80, P4 ;  /* 0x000000800300780c */ /* 0x040fe400027c4270 */
[----:B------:R-:W-:-:S11]  /*6f10*/  ISETP.GT.AND P4, PT, R3, 0x88, P4 ;  /* 0x000000880300780c */ /* 0x000fd60002784270 */
[----:B0-----:R-:W-:Y:S02]  /*6f20*/  @P6 IMAD.MOV.U32 R4, RZ, RZ, R10 ;  /* 0x000000ffff046224 */ /* 0x001fe400078e000a */
[----:B------:R-:W-:-:S05]  /*6f30*/  @P6 IMAD.MOV.U32 R5, RZ, RZ, R11 ;  /* 0x000000ffff056224 */ /* 0x000fca00078e000b */
[----:B------:R0:W-:Y:S02]  /*6f40*/  @P6 STG.E.U16 desc[UR36][R4.64+0x52], R45 ;  /* 0x0000522d04006986 */ /* 0x0001e4000c101524 */
[----:B0-----:R-:W-:Y:S02]  /*6f50*/  @P5 IMAD.MOV.U32 R4, RZ, RZ, R6 ;  /* 0x000000ffff045224 */ /* 0x001fe400078e0006 */
[----:B------:R-:W-:-:S05]  /*6f60*/  @P5 IMAD.MOV.U32 R5, RZ, RZ, R7 ;  /* 0x000000ffff055224 */ /* 0x000fca00078e0007 */
[----:B------:R0:W-:Y:S01]  /*6f70*/  @P5 STG.E.U16 desc[UR36][R4.64+0x50], R46 ;  /* 0x0000502e04005986 */ /* 0x0001e2000c101524 */
[C---:B------:R-:W-:Y:S02]  /*6f80*/  ISETP.GT.AND P5, PT, R3.reuse, 0x80, P3 ;  /* 0x000000800300780c */ /* 0x040fe40001fa4270 */
[----:B------:R-:W-:Y:S01]  /*6f90*/  ISETP.GT.AND P3, PT, R3, 0x88, P3 ;  /* 0x000000880300780c */ /* 0x000fe20001f64270 */
        /* <DEDUP_REMOVED lines=17> */
[----:B------:R0:W-:Y:S02]  /*70b0*/  @P3 STG.E.U16 desc[UR36][R4.64+0x60], R50 ;  /* 0x0000603204003986 */ /* 0x0001e4000c101524 */
[----:B0-----:R-:W-:Y:S02]  /*70c0*/  @P0 IMAD.MOV.U32 R4, RZ, RZ, R6 ;  /* 0x000000ffff040224 */ /* 0x001fe400078e0006 */
[----:B------:R-:W-:-:S05]  /*70d0*/  @P0 IMAD.MOV.U32 R5, RZ, RZ, R7 ;  /* 0x000000ffff050224 */ /* 0x000fca00078e0007 */
[----:B------:R0:W-:Y:S02]  /*70e0*/  @P0 STG.E.U16 desc[UR36][R4.64+0x62], R51 ;  /* 0x0000623304000986 */ /* 0x0001e4000c101524 */
[----:B0-----:R-:W-:Y:S02]  /*70f0*/  @P5 IMAD.MOV.U32 R4, RZ, RZ, R10 ;  /* 0x000000ffff045224 */ /* 0x001fe400078e000a */
[----:B------:R-:W-:-:S05]  /*7100*/  @P5 IMAD.MOV.U32 R5, RZ, RZ, R11 ;  /* 0x000000ffff055224 */ /* 0x000fca00078e000b */
[----:B------:R0:W-:Y:S04]  /*7110*/  @P5 STG.E.U16 desc[UR36][R4.64+0x70], R52 ;  /* 0x0000703404005986 */ /* 0x0001e8000c101524 */
[----:B------:R1:W-:Y:S01]  /*7120*/  @P4 STG.E.U16 desc[UR36][R10.64+0x72], R53 ;  /* 0x000072350a004986 */ /* 0x0003e2000c101524 */
[----:B0-----:R-:W-:Y:S02]  /*7130*/  @P2 IMAD.MOV.U32 R4, RZ, RZ, R6 ;  /* 0x000000ffff042224 */ /* 0x001fe400078e0006 */
[----:B------:R-:W-:-:S05]  /*7140*/  @P2 IMAD.MOV.U32 R5, RZ, RZ, R7 ;  /* 0x000000ffff052224 */ /* 0x000fca00078e0007 */
[----:B------:R1:W-:Y:S04]  /*7150*/  @P2 STG.E.U16 desc[UR36][R4.64+0x70], R54 ;  /* 0x0000703604002986 */ /* 0x0003e8000c101524 */
[----:B------:R1:W-:Y:S02]  /*7160*/  @P1 STG.E.U16 desc[UR36][R6.64+0x72], R55 ;  /* 0x0000723706001986 */ /* 0x0003e4000c101524 */
.L_x_158:
[----:B------:R-:W-:Y:S05]  /*7170*/  BSYNC B0 ;  /* 0x0000000000007941 */ /* 0x000fea0003800000 */
.L_x_34:
[----:B------:R-:W-:Y:S01]  /*7180*/  ULDC UR4, c[0x0][0xc] ;  /* 0x0000030000047ab9 */ /* 0x000fe20000000800 */
[----:B------:R-:W-:Y:S01]  /*7190*/  ULDC UR5, c[0x0][0x10] ;  /* 0x0000040000057ab9 */ /* 0x000fe20000000800 */
[----:B------:R-:W2:Y:S01]  /*71a0*/  LDC R3, c[0x0][0x14] ;  /* 0x00000500ff037b82 */ /* 0x000ea20000000800 */
[----:B------:R-:W-:Y:S01]  /*71b0*/  UIMAD.WIDE.U32 UR4, UR4, UR5, URZ ;  /* 0x00000005040472a5 */ /* 0x000fe2000f8e003f */
[----:B------:R-:W-:Y:S02]  /*71c0*/  IMAD.MOV.U32 R92, RZ, RZ, -0x1 ;  /* 0xffffffffff5c7424 */ /* 0x000fe400078e00ff */
[----:B------:R-:W-:-:S03]  /*71d0*/  IMAD.MOV.U32 R89, RZ, RZ, -0x1 ;  /* 0xffffffffff597424 */ /* 0x000fc600078e00ff */
[----:B--2---:R-:W-:-:S04]  /*71e0*/  IMAD.WIDE.U32 R16, R3, UR4, R16 ;  /* 0x0000000403107c25 */ /* 0x004fc8000f8e0010 */
[----:B------:R-:W-:Y:S01]  /*71f0*/  IMAD R3, R3, UR5, RZ ;  /* 0x0000000503037c24 */ /* 0x000fe2000f8e02ff */
[----:B------:R-:W-:Y:S02]  /*7200*/  ULDC.64 UR4, c[0x0][0x650] ;  /* 0x0001940000047ab9 */ /* 0x000fe40000000a00 */
[----:B------:R-:W-:Y:S01]  /*7210*/  ISETP.GE.U32.AND P0, PT, R16, UR4, PT ;  /* 0x0000000410007c0c */ /* 0x000fe2000bf06070 */
[--C-:B------:R-:W-:Y:S01]  /*7220*/  IMAD.IADD R17, R17, 0x1, R3.reuse ;  /* 0x0000000111117824 */ /* 0x100fe200078e0203 */
[----:B------:R-:W-:-:S04]  /*7230*/  PRMT R3, RZ, 0x7610, R3 ;  /* 0x00007610ff037816 */ /* 0x000fc80000000003 */
[----:B------:R-:W-:-:S13]  /*7240*/  ISETP.GE.U32.AND.EX P0, PT, R17, UR5, PT, P0 ;  /* 0x0000000511007c0c */ /* 0x000fda000bf06100 */
[----:B------:R-:W-:Y:S05]  /*7250*/  @P0 BRA `(.L_x_159) ;  /* 0x0000000400640947 */ /* 0x000fea0003800000 */
[----:B0-----:R-:W0:Y:S01]  /*7260*/  S2R R12, SR_CTAID.X ;  /* 0x00000000000c7919 */ /* 0x001e220000002500 */
[----:B-1-34-:R-:W1:Y:S01]  /*7270*/  LDC.64 R10, c[0x0][0x628] ;  /* 0x00018a00ff0a7b82 */ /* 0x01ae620000000a00 */
[----:B------:R-:W-:Y:S01]  /*7280*/  ULDC UR4, c[0x0][0x150] ;  /* 0x0000540000047ab9 */ /* 0x000fe20000000800 */
[----:B------:R-:W-:Y:S01]  /*7290*/  IMAD.MOV.U32 R8, RZ, RZ, R16 ;  /* 0x000000ffff087224 */ /* 0x000fe200078e0010 */
[----:B------:R-:W2:Y:S01]  /*72a0*/  S2R R24, SR_CTAID.Y ;  /* 0x0000000000187919 */ /* 0x000ea20000002600 */
[----:B------:R-:W-:-:S04]  /*72b0*/  IMAD.MOV.U32 R9, RZ, RZ, R17 ;  /* 0x000000ffff097224 */ /* 0x000fc800078e0011 */
[----:B------:R-:W3:Y:S08]  /*72c0*/  LDC R21, c[0x0][0x144] ;  /* 0x00005100ff157b82 */ /* 0x000ef00000000800 */
[----:B------:R-:W4:Y:S08]  /*72d0*/  LDC R0, c[0x0][0x630] ;  /* 0x00018c00ff007b82 */ /* 0x000f300000000800 */
[----:B------:R-:W2:Y:S01]  /*72e0*/  LDC.64 R14, c[0x0][0x620] ;  /* 0x00018800ff0e7b82 */ /* 0x000ea20000000a00 */
[----:B-1----:R-:W-:-:S04]  /*72f0*/  ISETP.NE.U32.AND P0, PT, R10, RZ, PT ;  /* 0x000000ff0a00720c */ /* 0x002fc80003f05070 */
[----:B------:R-:W-:Y:S02]  /*7300*/  ISETP.NE.AND.EX P0, PT, R11, RZ, PT, P0 ;  /* 0x000000ff0b00720c */ /* 0x000fe40003f05300 */
[----:B0-----:R-:W-:-:S05]  /*7310*/  I2FP.F32.U32 R3, R12 ;  /* 0x0000000c00037245 */ /* 0x001fca0000201000 */
[----:B------:R-:W-:-:S04]  /*7320*/  FMUL R3, R3, UR4 ;  /* 0x0000000403037c20 */ /* 0x000fc80008400000 */
[----:B------:R0:W1:Y:S02]  /*7330*/  F2I.U32.TRUNC.NTZ R20, R3 ;  /* 0x0000000300147305 */ /* 0x000064000020f000 */
[----:B---34-:R-:W-:Y:S05]  /*7340*/  @!P0 BRA `(.L_x_160) ;  /* 0x0000000000288947 */ /* 0x018fea0003800000 */
[----:B0-----:R-:W0:Y:S02]  /*7350*/  LDC R3, c[0x0][0x634] ;  /* 0x00018d00ff037b82 */ /* 0x001e240000000800 */
        /* <DEDUP_REMOVED lines=9> */
.L_x_160:
[----:B------:R-:W3:Y:S01]  /*73f0*/  LDC.64 R28, c[0x0][0x640] ;  /* 0x00019000ff1c7b82 */ /* 0x000ee20000000a00 */
[-CC-:B------:R-:W-:Y:S01]  /*7400*/  SHF.R.U64 R89, R8, R0.reuse, R9.reuse ;  /* 0x0000000008597219 */ /* 0x180fe20000001209 */
[----:B-1----:R-:W-:Y:S01]  /*7410*/  IMAD.MOV R20, RZ, RZ, -R20 ;  /* 0x000000ffff147224 */ /* 0x002fe200078e0a14 */
[----:B------:R-:W-:Y:S01]  /*7420*/  SHF.R.U32.HI R0, RZ, R0, R9 ;  /* 0x00000000ff007219 */ /* 0x000fe20000011609 */
[----:B------:R-:W-:Y:S01]  /*7430*/  ULDC UR4, c[0x0][0x154] ;  /* 0x0000550000047ab9 */ /* 0x000fe20000000800 */
[----:B0-----:R-:W-:Y:S01]  /*7440*/  IADD3 R3, P0, RZ, -R89, RZ ;  /* 0x80000059ff037210 */ /* 0x001fe20007f1e0ff */
[----:B------:R-:W-:Y:S02]  /*7450*/  IMAD R21, R21, R20, R12 ;  /* 0x0000001415157224 */ /* 0x000fe400078e020c */
[----:B------:R-:W0:Y:S01]  /*7460*/  LDC R6, c[0x0][0x618] ;  /* 0x00018600ff067b82 */ /* 0x000e220000000800 */
[----:B------:R-:W-:Y:S02]  /*7470*/  IMAD.MOV.U32 R7, RZ, RZ, 0x1 ;  /* 0x00000001ff077424 */ /* 0x000fe400078e00ff */
[----:B------:R-:W-:-:S04]  /*7480*/  IMAD.X R5, RZ, RZ, ~R0, P0 ;  /* 0x000000ffff057224 */ /* 0x000fc800000e0e00 */
[-C--:B--2---:R-:W-:Y:S01]  /*7490*/  IMAD R0, R5, R14.reuse, RZ ;  /* 0x0000000e05007224 */ /* 0x084fe200078e02ff */
[----:B------:R-:W1:Y:S01]  /*74a0*/  LDC R8, c[0x0][0x608] ;  /* 0x00018200ff087b82 */ /* 0x000e620000000800 */
[----:B------:R-:W-:-:S04]  /*74b0*/  IMAD.WIDE.U32 R4, R3, R14, R16 ;  /* 0x0000000e03047225 */ /* 0x000fc800078e0010 */
[----:B------:R-:W-:Y:S01]  /*74c0*/  IMAD R3, R3, R15, R0 ;  /* 0x0000000f03037224 */ /* 0x000fe200078e0200 */
[----:B------:R-:W-:Y:S02]  /*74d0*/  I2FP.F32.U32 R0, R24 ;  /* 0x0000001800007245 */ /* 0x000fe40000201000 */
[----:B------:R-:W2:Y:S01]  /*74e0*/  LDC R26, c[0x0][0x658] ;  /* 0x00019600ff1a7b82 */ /* 0x000ea20000000800 */
[----:B------:R-:W-:Y:S01]  /*74f0*/  IMAD.IADD R3, R5, 0x1, R3 ;  /* 0x0000000105037824 */ /* 0x000fe200078e0203 */
[----:B---3--:R-:W-:Y:S01]  /*7500*/  ISETP.NE.U32.AND P0, PT, R28, RZ, PT ;  /* 0x000000ff1c00720c */ /* 0x008fe20003f05070 */
[----:B------:R-:W-:Y:S01]  /*7510*/  FMUL R0, R0, UR4 ;  /* 0x0000000400007c20 */ /* 0x000fe20008400000 */
[----:B------:R-:W-:Y:S02]  /*7520*/  IMAD.MOV.U32 R5, RZ, RZ, -0x1 ;  /* 0xffffffffff057424 */ /* 0x000fe400078e00ff */
[----:B------:R-:W-:Y:S01]  /*7530*/  ISETP.NE.AND.EX P0, PT, R29, RZ, PT, P0 ;  /* 0x000000ff1d00720c */ /* 0x000fe20003f05300 */
[----:B------:R3:W4:Y:S01]  /*7540*/  F2I.U32.TRUNC.NTZ R13, R0 ;  /* 0x00000000000d7305 */ /* 0x000722000020f000 */
[----:B------:R-:W3:Y:S01]  /*7550*/  LDC R15, c[0x0][0x148] ;  /* 0x00005200ff0f7b82 */ /* 0x000ee20000000800 */
[----:B0-----:R-:W-:-:S02]  /*7560*/  SHF.R.U64 R12, R4, R6, R3 ;  /* 0x00000006040c7219 */ /* 0x001fc40000001203 */
[----:B------:R-:W-:-:S05]  /*7570*/  SHF.R.U32.HI R3, RZ, R6, R3 ;  /* 0x00000006ff037219 */ /* 0x000fca0000011603 */
[----:B------:R-:W0:Y:S01]  /*7580*/  LDC R20, c[0x0][0x600] ;  /* 0x00018000ff147b82 */ /* 0x000e220000000800 */
[-CC-:B-1----:R-:W-:Y:S02]  /*7590*/  SHF.R.U64 R10, R12, R8.reuse, R3.reuse ;  /* 0x000000080c0a7219 */ /* 0x182fe40000001203 */
[----:B------:R-:W-:-:S05]  /*75a0*/  SHF.R.U32.HI R3, RZ, R8, R3 ;  /* 0x00000008ff037219 */ /* 0x000fca0000011603 */
[----:B------:R-:W1:Y:S01]  /*75b0*/  LDC R27, c[0x0][0x648] ;  /* 0x00019200ff1b7b82 */ /* 0x000e620000000800 */
[-C--:B--2---:R-:W-:Y:S02]  /*75c0*/  SHF.L.U32 R4, R5, R26.reuse, RZ ;  /* 0x0000001a05047219 */ /* 0x084fe400000006ff */
[-CC-:B------:R-:W-:Y:S02]  /*75d0*/  SHF.R.U64 R14, R10, R26.reuse, R3.reuse ;  /* 0x0000001a0a0e7219 */ /* 0x180fe40000001203 */
[----:B------:R-:W-:Y:S02]  /*75e0*/  SHF.R.U32.HI R5, RZ, R26, R3 ;  /* 0x0000001aff057219 */ /* 0x000fe40000011603 */
[----:B------:R-:W-:Y:S01]  /*75f0*/  LOP3.LUT R25, RZ, R4, RZ, 0x33, !PT ;  /* 0x00000004ff197212 */ /* 0x000fe200078e33ff */
[----:B------:R-:W2:Y:S01]  /*7600*/  LDC R30, c[0x0][0x638] ;  /* 0x00018e00ff1e7b82 */ /* 0x000ea20000000800 */
[----:B------:R-:W-:Y:S02]  /*7610*/  SHF.L.U32 R26, R7, R26, RZ ;  /* 0x0000001a071a7219 */ /* 0x000fe400000006ff */
[----:B------:R-:W-:-:S05]  /*7620*/  MOV R4, R14 ;  /* 0x0000000e00047202 */ /* 0x000fca0000000f00 */
[----:B------:R-:W0:Y:S01]  /*7630*/  LDC R31, c[0x0][0x610] ;  /* 0x00018400ff1f7b82 */ /* 0x000e220000000800 */
[----:B----4-:R-:W-:Y:S05]  /*7640*/  @!P0 BRA `(.L_x_161) ;  /* 0x0000000000288947 */ /* 0x010fea0003800000 */
        /* <DEDUP_REMOVED lines=10> */
.L_x_161:
[----:B------:R-:W-:Y:S01]  /*76f0*/  ISETP.NE.AND P0, PT, R2, 0x1, PT ;  /* 0x000000010200780c */ /* 0x000fe20003f05270 */
[----:B0-----:R-:W-:Y:S01]  /*7700*/  VIADD R7, R20, 0xffffffff ;  /* 0xffffffff14077836 */ /* 0x001fe20000000000 */
[----:B-1-3--:R-:W-:Y:S01]  /*7710*/  SHF.R.U64 R0, R4, R27, R5 ;  /* 0x0000001b04007219 */ /* 0x00afe20000001205 */
[----:B------:R-:W-:Y:S01]  /*7720*/  IMAD.MOV R13, RZ, RZ, -R13 ;  /* 0x000000ffff0d7224 */ /* 0x000fe200078e0a0d */
[----:B------:R-:W-:Y:S01]  /*7730*/  LOP3.LUT R5, R10, R25, RZ, 0xc0, !PT ;  /* 0x000000190a057212 */ /* 0x000fe200078ec0ff */
[----:B------:R-:W-:Y:S01]  /*7740*/  IMAD.MOV.U32 R4, RZ, RZ, 0x1 ;  /* 0x00000001ff047424 */ /* 0x000fe200078e00ff */
[----:B------:R-:W-:Y:S01]  /*7750*/  LOP3.LUT R12, R12, R7, RZ, 0xc0, !PT ;  /* 0x000000070c0c7212 */ /* 0x000fe200078ec0ff */
[----:B------:R-:W-:Y:S02]  /*7760*/  IMAD.MOV R3, RZ, RZ, -R0 ;  /* 0x000000ffff037224 */ /* 0x000fe400078e0a00 */
[----:B------:R-:W-:Y:S02]  /*7770*/  IMAD R0, R26, R0, R5 ;  /* 0x000000001a007224 */ /* 0x000fe400078e0205 */
[----:B--2---:R-:W-:-:S02]  /*7780*/  IMAD R3, R3, R30, R14 ;  /* 0x0000001e03037224 */ /* 0x004fc400078e020e */
[----:B------:R-:W-:Y:S02]  /*7790*/  @P0 IMAD R21, R15, R13, R24 ;  /* 0x0000000d0f150224 */ /* 0x000fe400078e0218 */
[----:B------:R-:W-:Y:S01]  /*77a0*/  IMAD R5, R3, R20, R12 ;  /* 0x0000001403057224 */ /* 0x000fe200078e020c */
[----:B------:R-:W-:Y:S01]  /*77b0*/  PRMT R3, R4, 0x7610, R3 ;  /* 0x0000761004037816 */ /* 0x000fe20000000003 */
[----:B------:R-:W-:-:S05]  /*77c0*/  IMAD R0, R0, R31, R21 ;  /* 0x0000001f00007224 */ /* 0x000fca00078e0215 */
[----:B------:R-:W-:Y:S02]  /*77d0*/  SEL R92, R5, R0, !P0 ;  /* 0x00000000055c7207 */ /* 0x000fe40004000000 */
[----:B------:R-:W-:-:S07]  /*77e0*/  SEL R0, R0, R5, !P0 ;  /* 0x0000000500007207 */ /* 0x000fce0004000000 */
.L_x_159:
[----:B------:R-:W-:Y:S01]  /*77f0*/  LOP3.LUT P0, RZ, R3, 0xff, RZ, 0xc0, !PT ;  /* 0x000000ff03ff7812 */ /* 0x000fe2000780c0ff */
[----:B------:R-:W-:-:S12]  /*7800*/  IMAD.MOV.U32 R96, RZ, RZ, R0 ;  /* 0x000000ffff607224 */ /* 0x000fd800078e0000 */
[----:B------:R-:W-:Y:S05]  /*7810*/  @P0 BRA `(.L_x_162) ;  /* 0xffffff9800800947 */ /* 0x000fea000383ffff */
[----:B------:R-:W-:Y:S05]  /*7820*/  EXIT ;  /* 0x000000000000794d */ /* 0x000fea0003800000 */
.L_x_7:
[----:B0-----:R-:W-:Y:S01]  /*7830*/  ULDC.64 UR4, c[0x0][0x650] ;  /* 0x0001940000047ab9 */ /* 0x001fe20000000a00 */
        /* <DEDUP_REMOVED lines=25> */
.L_x_164:
[----:B------:R-:W0:Y:S01]  /*79d0*/  LDC.64 R28, c[0x0][0x640] ;  /* 0x00019000ff1c7b82 */ /* 0x000e220000000a00 */
[-CC-:B------:R-:W-:Y:S01]  /*79e0*/  SHF.R.U64 R22, R12, R6.reuse, R13.reuse ;  /* 0x000000060c167219 */ /* 0x180fe2000000120d */
[----:B------:R-:W-:Y:S01]  /*79f0*/  IMAD.MOV.U32 R30, RZ, RZ, 0x1 ;  /* 0x00000001ff1e7424 */ /* 0x000fe200078e00ff */
[----:B------:R-:W-:Y:S02]  /*7a00*/  SHF.R.U32.HI R6, RZ, R6, R13 ;  /* 0x00000006ff067219 */ /* 0x000fe4000001160d */
        /* <DEDUP_REMOVED lines=8> */
[----:B------:R-:W-:Y:S01]  /*7a90*/  IMAD.IADD R9, R9, 0x1, R11 ;  /* 0x0000000109097824 */ /* 0x000fe200078e020b */
[----:B0-----:R-:W-:-:S04]  /*7aa0*/  ISETP.NE.U32.AND P0, PT, R28, RZ, PT ;  /* 0x000000ff1c00720c */ /* 0x001fc80003f05070 */
[----:B------:R-:W-:Y:S02]  /*7ab0*/  ISETP.NE.AND.EX P0, PT, R29, RZ, PT, P0 ;  /* 0x000000ff1d00720c */ /* 0x000fe40003f05300 */
[----:B------:R-:W0:Y:S01]  /*7ac0*/  LDC R20, c[0x0][0x600] ;  /* 0x00018000ff147b82 */ /* 0x000e220000000800 */
[-CC-:B-1----:R-:W-:Y:S01]  /*7ad0*/  SHF.R.U64 R14, R8, R10.reuse, R9.reuse ;  /* 0x0000000a080e7219 */ /* 0x182fe20000001209 */
[----:B------:R-:W-:Y:S01]  /*7ae0*/  IMAD.MOV.U32 R8, RZ, RZ, -0x1 ;  /* 0xffffffffff087424 */ /* 0x000fe200078e00ff */
[----:B------:R-:W-:-:S05]  /*7af0*/  SHF.R.U32.HI R9, RZ, R10, R9 ;  /* 0x0000000aff097219 */ /* 0x000fca0000011609 */
[----:B------:R-:W1:Y:S01]  /*7b00*/  LDC R26, c[0x0][0x648] ;  /* 0x00019200ff1a7b82 */ /* 0x000e620000000800 */
[-CC-:B--2---:R-:W-:Y:S02]  /*7b10*/  SHF.R.U64 R21, R14, R12.reuse, R9.reuse ;  /* 0x0000000c0e157219 */ /* 0x184fe40000001209 */
[----:B------:R-:W-:-:S05]  /*7b20*/  SHF.R.U32.HI R6, RZ, R12, R9 ;  /* 0x0000000cff067219 */ /* 0x000fca0000011609 */
[----:B------:R-:W2:Y:S01]  /*7b30*/  LDC R27, c[0x0][0x638] ;  /* 0x00018e00ff1b7b82 */ /* 0x000ea20000000800 */
[-C--:B---3--:R-:W-:Y:S02]  /*7b40*/  SHF.L.U32 R8, R8, R25.reuse, RZ ;  /* 0x0000001908087219 */ /* 0x088fe400000006ff */
[-CC-:B------:R-:W-:Y:S02]  /*7b50*/  SHF.R.U64 R23, R21, R25.reuse, R6.reuse ;  /* 0x0000001915177219 */ /* 0x180fe40000001206 */
[----:B------:R-:W-:Y:S02]  /*7b60*/  LOP3.LUT R32, RZ, R8, RZ, 0x33, !PT ;  /* 0x00000008ff207212 */ /* 0x000fe400078e33ff */
[----:B------:R-:W-:Y:S01]  /*7b70*/  SHF.R.U32.HI R9, RZ, R25, R6 ;  /* 0x00000019ff097219 */ /* 0x000fe20000011606 */
[----:B------:R-:W3:Y:S01]  /*7b80*/  LDC R31, c[0x0][0x610] ;  /* 0x00018400ff1f7b82 */ /* 0x000ee20000000800 */
[----:B------:R-:W-:Y:S01]  /*7b90*/  IMAD.MOV.U32 R8, RZ, RZ, R23 ;  /* 0x000000ffff087224 */ /* 0x000fe200078e0017 */
[----:B------:R-:W-:Y:S06]  /*7ba0*/  @!P0 BRA `(.L_x_165) ;  /* 0x0000000000288947 */ /* 0x000fec0003800000 */
        /* <DEDUP_REMOVED lines=10> */
.L_x_165:
[----:B------:R-:W-:Y:S02]  /*7c50*/  ISETP.NE.AND P0, PT, R2, 0x1, PT ;  /* 0x000000010200780c */ /* 0x000fe40003f05270 */
[----:B-1----:R-:W-:Y:S01]  /*7c60*/  SHF.R.U64 R6, R8, R26, R9 ;  /* 0x0000001a08067219 */ /* 0x002fe20000001209 */
[----:B0-----:R-:W-:Y:S01]  /*7c70*/  VIADD R9, R20, 0xffffffff ;  /* 0xffffffff14097836 */ /* 0x001fe20000000000 */
[----:B------:R-:W-:Y:S02]  /*7c80*/  SHF.L.U32 R30, R30, R25, RZ ;  /* 0x000000191e1e7219 */ /* 0x000fe400000006ff */
[----:B------:R-:W-:Y:S01]  /*7c90*/  LOP3.LUT R5, R21, R32, RZ, 0xc0, !PT ;  /* 0x0000002015057212 */ /* 0x000fe200078ec0ff */
[----:B------:R-:W-:-:S04]  /*7ca0*/  IMAD.MOV R8, RZ, RZ, -R6 ;  /* 0x000000ffff087224 */ /* 0x000fc800078e0a06 */
[----:B------:R-:W-:Y:S01]  /*7cb0*/  IMAD R6, R30, R6, R5 ;  /* 0x000000061e067224 */ /* 0x000fe200078e0205 */
[----:B------:R-:W-:Y:S01]  /*7cc0*/  LOP3.LUT R5, R14, R9, RZ, 0xc0, !PT ;  /* 0x000000090e057212 */ /* 0x000fe200078ec0ff */
[----:B------:R-:W-:Y:S02]  /*7cd0*/  @P0 IMAD R3, R7, R24, R4 ;  /* 0x0000001807030224 */ /* 0x000fe400078e0204 */
[----:B--2---:R-:W-:Y:S02]  /*7ce0*/  IMAD R4, R8, R27, R23 ;  /* 0x0000001b08047224 */ /* 0x004fe400078e0217 */
[----:B---3--:R-:W-:Y:S02]  /*7cf0*/  IMAD R3, R6, R31, R3 ;  /* 0x0000001f06037224 */ /* 0x008fe400078e0203 */
[----:B------:R-:W-:Y:S02]  /*7d00*/  IMAD R4, R4, R20, R5 ;  /* 0x0000001404047224 */ /* 0x000fe400078e0205 */
[----:B------:R-:W-:-:S02]  /*7d10*/  IMAD.MOV.U32 R8, RZ, RZ, 0x1 ;  /* 0x00000001ff087424 */ /* 0x000fc400078e00ff */
[----:B------:R-:W-:Y:S01]  /*7d20*/  IMAD.MOV.U32 R6, RZ, RZ, R22 ;  /* 0x000000ffff067224 */ /* 0x000fe200078e0016 */
[----:B------:R-:W-:Y:S02]  /*7d30*/  SEL R20, R4, R3, !P0 ;  /* 0x0000000304147207 */ /* 0x000fe40004000000 */
[----:B------:R-:W-:-:S07]  /*7d40*/  SEL R21, R3, R4, !P0 ;  /* 0x0000000403157207 */ /* 0x000fce0004000000 */
.L_x_163:
[----:B------:R-:W-:-:S08]  /*7d50*/  NOP ;  /* 0x0000000000007918 */ /* 0x000fd00000000000 */
[----:B------:R-:W0:-:S00]  /*7d60*/  USETMAXREG.DEALLOC.CTAPOOL 0x28 ;  /* 0x00000028000079c8 */ /* 0x000e0000080e0500 */
[----:B0-----:R-:W-:-:S13]  /*7d70*/  ISETP.NE.AND P0, PT, R0, RZ, PT ;  /* 0x000000ff0000720c */ /* 0x001fda0003f05270 */
[----:B------:R-:W-:Y:S05]  /*7d80*/  @P0 EXIT ;  /* 0x000000000000094d */ /* 0x000fea0003800000 */
[----:B------:R-:W-:Y:S01]  /*7d90*/  LOP3.LUT P0, RZ, R8, 0xff, RZ, 0xc0, !PT ;  /* 0x000000ff08ff7812 */ /* 0x000fe2000780c0ff */
[----:B------:R-:W-:Y:S02]  /*7da0*/  IMAD.MOV.U32 R0, RZ, RZ, 0x1 ;  /* 0x00000001ff007424 */ /* 0x000fe400078e00ff */
[----:B------:R-:W-:-:S10]  /*7db0*/  IMAD.MOV.U32 R3, RZ, RZ, RZ ;  /* 0x000000ffff037224 */ /* 0x000fd400078e00ff */
[----:B------:R-:W-:Y:S05]  /*7dc0*/  @!P0 BRA `(.L_x_166) ;  /* 0x0000000c00448947 */ /* 0x000fea0003800000 */
[----:B------:R-:W0:Y:S01]  /*7dd0*/  LDC R0, c[0x0][0x28c] ;  /* 0x0000a300ff007b82 */ /* 0x000e220000000800 */
[----:B------:R-:W1:Y:S01]  /*7de0*/  S2R R12, SR_CgaCtaId ;  /* 0x00000000000c7919 */ /* 0x000e620000008800 */
[----:B------:R-:W-:Y:S01]  /*7df0*/  ULDC UR5, c[0x0][0x600] ;  /* 0x0001800000057ab9 */ /* 0x000fe20000000800 */
[----:B------:R-:W-:Y:S01]  /*7e00*/  ULDC UR4, c[0x0][0xc] ;  /* 0x0000030000047ab9 */ /* 0x000fe20000000800 */
[----:B------:R-:W-:Y:S01]  /*7e10*/  UIADD3 UR16, UR5, -0x1, URZ ;  /* 0xffffffff05107890 */ /* 0x000fe2000fffe03f */
[----:B------:R-:W-:Y:S01]  /*7e20*/  BSSY B0, `(.L_x_166) ;  /* 0x00000cb000007945 */ /* 0x000fe20003800000 */
[----:B------:R-:W-:Y:S01]  /*7e30*/  ULDC UR6, c[0x0][0x658] ;  /* 0x0001960000067ab9 */ /* 0x000fe20000000800 */
[----:B------:R-:W-:Y:S01]  /*7e40*/  ULDC UR5, c[0x0][0x10] ;  /* 0x0000040000057ab9 */ /* 0x000fe20000000800 */
[----:B------:R-:W-:Y:S01]  /*7e50*/  UMOV UR7, 0xffffffff ;  /* 0xffffffff00077882 */ /* 0x000fe20000000000 */
[----:B------:R-:W-:Y:S01]  /*7e60*/  UMOV UR8, 0x1 ;  /* 0x0000000100087882 */ /* 0x000fe20000000000 */
[----:B------:R-:W-:Y:S01]  /*7e70*/  UIMAD.WIDE.U32 UR4, UR4, UR5, URZ ;  /* 0x00000005040472a5 */ /* 0x000fe2000f8e003f */
[----:B------:R-:W-:Y:S01]  /*7e80*/  IMAD.MOV.U32 R9, RZ, RZ, 0x1 ;  /* 0x00000001ff097424 */ /* 0x000fe200078e00ff */
[----:B------:R-:W-:Y:S01]  /*7e90*/  USHF.L.U32 UR7, UR7, UR6, URZ ;  /* 0x0000000607077299 */ /* 0x000fe2000800063f */
[----:B------:R-:W-:Y:S01]  /*7ea0*/  LOP3.LUT R8, R19, 0x2, RZ, 0xfc, !PT ;  /* 0x0000000213087812 */ /* 0x000fe200078efcff */
[----:B------:R-:W-:-:S02]  /*7eb0*/  USHF.L.U32 UR18, UR8, UR6, URZ ;  /* 0x0000000608127299 */ /* 0x000fc4000800063f */
[----:B------:R-:W-:Y:S01]  /*7ec0*/  ULOP3.LUT UR17, URZ, UR7, URZ, 0x33, !UPT ;  /* 0x000000073f117292 */ /* 0x000fe2000f8e333f */
[----:B------:R-:W-:Y:S01]  /*7ed0*/  ULDC UR6, c[0x0][0x14] ;  /* 0x0000050000067ab9 */ /* 0x000fe20000000800 */
[----:B------:R-:W-:Y:S01]  /*7ee0*/  ULDC.64 UR22, c[0x0][0x198] ;  /* 0x0000660000167ab9 */ /* 0x000fe20000000a00 */
[----:B------:R-:W-:Y:S02]  /*7ef0*/  UIMAD.WIDE.U32 UR20, UR4, UR6, URZ ;  /* 0x00000006041472a5 */ /* 0x000fe4000f8e003f */
[----:B------:R-:W-:Y:S01]  /*7f00*/  UIMAD UR13, UR5, UR6, URZ ;  /* 0x00000006050d72a4 */ /* 0x000fe2000f8e023f */
[----:B0-----:R-:W-:-:S03]  /*7f10*/  VIADD R0, R0, 0x3f ;  /* 0x0000003f00007836 */ /* 0x001fc60000000000 */
[----:B------:R-:W-:Y:S02]  /*7f20*/  UIADD3 UR13, UR21, UR13, URZ ;  /* 0x0000000d150d7290 */ /* 0x000fe4000fffe03f */
[----:B------:R-:W-:-:S04]  /*7f30*/  SHF.R.S32.HI R3, RZ, 0x1f, R0 ;  /* 0x0000001fff037819 */ /* 0x000fc80000011400 */
[----:B------:R-:W-:Y:S01]  /*7f40*/  LEA.HI R10, R3, R0, RZ, 0x6 ;  /* 0x00000000030a7211 */ /* 0x000fe200078f30ff */
[C---:B-1----:R-:W-:Y:S02]  /*7f50*/  IMAD.SHL.U32 R11, R12.reuse, 0x20, RZ ;  /* 0x000000200c0b7824 */ /* 0x042fe400078e00ff */
[----:B------:R-:W-:Y:S01]  /*7f60*/  IMAD.SHL.U32 R12, R12, 0x800, RZ ;  /* 0x000008000c0c7824 */ /* 0x000fe200078e00ff */
[----:B------:R-:W-:Y:S01]  /*7f70*/  SHF.R.S32.HI R10, RZ, 0x6, R10 ;  /* 0x00000006ff0a7819 */ /* 0x000fe2000001140a */
[----:B------:R-:W-:Y:S01]  /*7f80*/  IMAD.MOV.U32 R0, RZ, RZ, 0x1 ;  /* 0x00000001ff007424 */ /* 0x000fe200078e00ff */
[----:B------:R-:W-:Y:S01]  /*7f90*/  LOP3.LUT R11, R11, 0x20, RZ, 0xc0, !PT ;  /* 0x000000200b0b7812 */ /* 0x000fe200078ec0ff */
[----:B------:R-:W-:Y:S01]  /*7fa0*/  IMAD.MOV.U32 R3, RZ, RZ, RZ ;  /* 0x000000ffff037224 */ /* 0x000fe200078e00ff */
[----:B------:R-:W-:Y:S01]  /*7fb0*/  LOP3.LUT R12, R12, 0x800, RZ, 0xc0, !PT ;  /* 0x000008000c0c7812 */ /* 0x000fe200078ec0ff */
[----:B------:R-:W-:-:S07]  /*7fc0*/  VIADD R13, R10, 0x1 ;  /* 0x000000010a0d7836 */ /* 0x000fce0000000000 */
.L_x_177:
[----:B------:R-:W-:-:S03]  /*7fd0*/  UMOV UR4, 0xffffffff ;  /* 0xffffffff00047882 */ /* 0x000fc60000000000 */
[----:B------:R-:W-:Y:S05]  /*7fe0*/  BRA.DIV UR4, `(.L_x_167) ;  /* 0x0000000e04c87947 */ /* 0x000fea000b800000 */
[----:B------:R-:W-:-:S13]  /*7ff0*/  ELECT P6, URZ, PT ;  /* 0x00000000003f782f */ /* 0x000fda00038c0000 */
.L_x_189:
[----:B------:R-:W0:Y:S01]  /*8000*/  LDC R4, c[0x0][0x28c] ;  /* 0x0000a300ff047b82 */ /* 0x000e220000000800 */
[----:B------:R-:W-:Y:S01]  /*8010*/  BSSY B1, `(.L_x_168) ;  /* 0x0000038000017945 */ /* 0x000fe20003800000 */
[----:B0-----:R-:W-:-:S13]  /*8020*/  ISETP.LT.OR P6, PT, R4, 0x1, !P6 ;  /* 0x000000010400780c */ /* 0x001fda00077c1670 */
[----:B------:R-:W-:Y:S05]  /*8030*/  @P6 BRA `(.L_x_169) ;  /* 0x0000000000d46947 */ /* 0x000fea0003800000 */
[----:B------:R-:W-:Y:S02]  /*8040*/  IMAD R20, R20, 0x40, R11 ;  /* 0x0000004014147824 */ /* 0x000fe400078e020b */
[----:B------:R-:W-:Y:S02]  /*8050*/  IMAD.SHL.U32 R21, R21, 0x100, RZ ;  /* 0x0000010015157824 */ /* 0x000fe400078e00ff */
[----:B------:R-:W-:Y:S02]  /*8060*/  IMAD.MOV.U32 R24, RZ, RZ, RZ ;  /* 0x000000ffff187224 */ /* 0x000fe400078e00ff */
[----:B------:R-:W-:Y:S02]  /*8070*/  IMAD.MOV.U32 R4, RZ, RZ, R13 ;  /* 0x000000ffff047224 */ /* 0x000fe400078e000d */
[----:B------:R-:W-:Y:S02]  /*8080*/  IMAD.MOV.U32 R5, RZ, RZ, R0 ;  /* 0x000000ffff057224 */ /* 0x000fe400078e0000 */
[----:B------:R-:W-:-:S07]  /*8090*/  IMAD.MOV.U32 R7, RZ, RZ, R3 ;  /* 0x000000ffff077224 */ /* 0x000fce00078e0003 */
.L_x_172:
[----:B------:R-:W0:Y:S01]  /*80a0*/  S2R R15, SR_CgaCtaId ;  /* 0x00000000000f7919 */ /* 0x000e220000008800 */
[----:B------:R-:W-:Y:S02]  /*80b0*/  MOV R14, 0x400 ;  /* 0x00000400000e7802 */ /* 0x000fe40000000f00 */
[----:B------:R-:W-:Y:S02]  /*80c0*/  LOP3.LUT P1, RZ, R18, 0x7f, RZ, 0xc0, !PT ;  /* 0x0000007f12ff7812 */ /* 0x000fe4000782c0ff */
[----:B0-----:R-:W-:Y:S02]  /*80d0*/  LEA R22, R15, R14, 0x18 ;  /* 0x0000000e0f167211 */ /* 0x001fe400078ec0ff */
[----:B------:R-:W-:-:S09]  /*80e0*/  SHF.L.U32 R14, R5, 0x1f, RZ ;  /* 0x0000001f050e7819 */ /* 0x000fd200000006ff */
[----:B------:R-:W0:Y:S01]  /*80f0*/  @!P1 LDC R15, c[0x0][0x500] ;  /* 0x00014000ff0f9b82 */ /* 0x000e220000000800 */
[----:B------:R-:W-:-:S04]  /*8100*/  IMAD R23, R7, 0x8, R22 ;  /* 0x0000000807177824 */ /* 0x000fc800078e0216 */
[----:B------:R-:W1:Y:S02]  /*8110*/  SYNCS.PHASECHK.TRANS64.TRYWAIT P0, [R23+URZ+0x28], R14 ;  /* 0x0000280e170075a7 */ /* 0x000e64000800017f */
[----:B-1----:R-:W-:Y:S05]  /*8120*/  @!P0 BRA `(.L_x_170) ;  /* 0x0000000c00988947 */ /* 0x002fea0003800000 */
.L_x_190:
[----:B-1----:R-:W-:Y:S01]  /*8130*/  PRMT R14, R8, 0x9910, RZ ;  /* 0x00009910080e7816 */ /* 0x002fe200000000ff */
[----:B0-----:R0:W-:Y:S03]  /*8140*/  @!P1 SYNCS.ARRIVE.TRANS64 RZ, [R23+URZ], R15 ;  /* 0x0000000f17ff99a7 */ /* 0x0011e6000800003f */
[----:B------:R-:W-:-:S13]  /*8150*/  ISETP.NE.AND P0, PT, R14, 0x2, PT ;  /* 0x000000020e00780c */ /* 0x000fda0003f05270 */
[----:B0-----:R-:W-:Y:S05]  /*8160*/  @P0 BRA `(.L_x_171) ;  /* 0x0000000000040947 */ /* 0x001fea0003800000 */
[----:B------:R-:W-:Y:S01]  /*8170*/  BPT.TRAP 0x1 ;  /* 0x000000040000795c */ /* 0x000fe20000300000 */
.L_x_171:
[----:B------:R-:W-:Y:S01]  /*8180*/  IMAD R14, R7, 0x1000, R12 ;  /* 0x00001000070e7824 */ /* 0x000fe200078e020c */
[----:B------:R-:W-:Y:S01]  /*8190*/  R2UR UR9, R23 ;  /* 0x00000000170972ca */ /* 0x000fe200000e0000 */
[--C-:B------:R-:W-:Y:S01]  /*81a0*/  IMAD R15, R7, 0x8000, R22.reuse ;  /* 0x00008000070f7824 */ /* 0x100fe200078e0216 */
[----:B------:R-:W-:Y:S01]  /*81b0*/  UIADD3 UR4, UP0, UR22, 0xf0, URZ ;  /* 0x000000f016047890 */ /* 0x000fe2000ff1e03f */
[----:B------:R-:W-:Y:S01]  /*81c0*/  IMAD R14, R14, 0x2, R22 ;  /* 0x000000020e0e7824 */ /* 0x000fe200078e0216 */
[----:B------:R-:W-:Y:S01]  /*81d0*/  R2UR UR11, R21 ;  /* 0x00000000150b72ca */ /* 0x000fe200000e0000 */
[----:B------:R-:W-:Y:S01]  /*81e0*/  VIADD R4, R4, 0xffffffff ;  /* 0xffffffff04047836 */ /* 0x000fe20000000000 */
[----:B------:R-:W-:Y:S01]  /*81f0*/  R2UR UR5, R15 ;  /* 0x000000000f0572ca */ /* 0x000fe200000e0000 */
[----:B------:R-:W-:Y:S01]  /*8200*/  UIADD3 UR24, UP1, UR22, 0x1f0, URZ ;  /* 0x000001f016187890 */ /* 0x000fe2000ff3e03f */
[----:B------:R-:W-:Y:S01]  /*8210*/  R2UR UR8, R14 ;  /* 0x000000000e0872ca */ /* 0x000fe200000e0000 */
[----:B------:R-:W-:Y:S01]  /*8220*/  VIADD R7, R7, 0x1 ;  /* 0x0000000107077836 */ /* 0x000fe20000000000 */
[----:B------:R-:W-:Y:S01]  /*8230*/  R2UR UR10, R24 ;  /* 0x00000000180a72ca */ /* 0x000fe200000e0000 */
[----:B------:R-:W-:Y:S01]  /*8240*/  UIADD3.X UR25, URZ, UR23, URZ, UP1, !UPT ;  /* 0x000000173f197290 */ /* 0x000fe20008ffe43f */
[----:B------:R-:W-:Y:S01]  /*8250*/  R2UR UR12, R6 ;  /* 0x00000000060c72ca */ /* 0x000fe200000e0000 */
[----:B------:R-:W-:Y:S01]  /*8260*/  UMOV UR6, 0x0 ;  /* 0x0000000000067882 */ /* 0x000fe20000000000 */
[----:B------:R-:W-:Y:S01]  /*8270*/  R2UR UR19, R20 ;  /* 0x00000000141372ca */ /* 0x000fe200000e0000 */
[----:B------:R-:W-:Y:S01]  /*8280*/  UMOV UR7, 0x10000000 ;  /* 0x1000000000077882 */ /* 0x000fe20000000000 */
[----:B------:R-:W-:Y:S01]  /*8290*/  ISETP.GT.AND P1, PT, R4, 0x1, PT ;  /* 0x000000010400780c */ /* 0x000fe20003f24270 */
[----:B------:R-:W-:Y:S01]  /*82a0*/  UMOV UR26, 0x30000 ;  /* 0x00030000001a7882 */ /* 0x000fe20000000000 */
[C---:B------:R-:W-:Y:S01]  /*82b0*/  ISETP.NE.AND P0, PT, R7.reuse, 0x5, PT ;  /* 0x000000050700780c */ /* 0x040fe20003f05270 */
[----:B------:R-:W-:Y:S01]  /*82c0*/  UIADD3 UR14, UR5, 0x100, URZ ;  /* 0x00000100050e7890 */ /* 0x000fe2000fffe03f */
[----:B------:R-:W-:Y:S01]  /*82d0*/  VIADD R24, R24, 0x40 ;  /* 0x0000004018187836 */ /* 0x000fe20000000000 */
[----:B------:R-:W-:Y:S01]  /*82e0*/  UIADD3.X UR5, URZ, UR23, URZ, UP0, !UPT ;  /* 0x000000173f057290 */ /* 0x000fe200087fe43f */
[----:B------:R-:W-:Y:S01]  /*82f0*/  SEL R14, RZ, 0x1, P0 ;  /* 0x00000001ff0e7807 */ /* 0x000fe20000000000 */
[----:B------:R-:W-:Y:S01]  /*8300*/  UIADD3 UR15, UR8, 0x28100, URZ ;  /* 0x00028100080f7890 */ /* 0x000fe2000fffe03f */
[----:B------:R-:W-:-:S02]  /*8310*/  SEL R7, R7, RZ, P0 ;  /* 0x000000ff07077207 */ /* 0x000fc40000000000 */
[----:B------:R-:W-:Y:S01]  /*8320*/  UMOV UR8, UR14 ;  /* 0x0000000e00087c82 */ /* 0x000fe20008000000 */
[----:B------:R-:W-:-:S03]  /*8330*/  LOP3.LUT R5, R5, R14, RZ, 0x3c, !PT ;  /* 0x0000000e05057212 */ /* 0x000fc600078e3cff */
[----:B------:R0:W-:Y:S02]  /*8340*/  UTMALDG.3D [UR8], [UR4], desc[UR6] ;  /* 0x00000608040075b4 */ /* 0x0001e40008011000 */
[----:B0-----:R-:W-:Y:S01]  /*8350*/  UMOV UR8, UR15 ;  /* 0x0000000f00087c82 */ /* 0x001fe20008000000 */
[----:B------:R-:W-:Y:S02]  /*8360*/  UMOV UR11, UR19 ;  /* 0x00000013000b7c82 */ /* 0x000fe40008000000 */
[----:B------:R0:W-:Y:S02]  /*8370*/  UTMALDG.3D.MULTICAST [UR8], [UR24], UR26, desc[UR6] ;  /* 0x00000608180073b4 */ /* 0x0001e4000801181a */
[----:B0-----:R-:W-:Y:S05]  /*8380*/  @P1 BRA `(.L_x_172) ;  /* 0xfffffffc00441947 */ /* 0x001fea000383ffff */
.L_x_169:
[----:B------:R-:W-:Y:S05]  /*8390*/  BSYNC B1 ;  /* 0x0000000000017941 */ /* 0x000fea0003800000 */
.L_x_168:
[----:B------:R-:W-:Y:S01]  /*83a0*/  LOP3.LUT P1, RZ, R9, 0xff, RZ, 0xc0, !PT ;  /* 0x000000ff09ff7812 */ /* 0x000fe2000782c0ff */
[C---:B------:R-:W-:Y:S01]  /*83b0*/  IMAD.IADD R6, R10.reuse, 0x1, R3 ;  /* 0x000000010a067824 */ /* 0x040fe200078e0203 */
[----:B------:R-:W-:Y:S01]  /*83c0*/  ULDC.64 UR4, c[0x0][0x650] ;  /* 0x0001940000047ab9 */ /* 0x000fe20000000a00 */
[----:B------:R-:W-:Y:S01]  /*83d0*/  ISETP.GE.U32.AND P2, PT, R10, 0x5, PT ;  /* 0x000000050a00780c */ /* 0x000fe20003f46070 */
[----:B------:R-:W-:Y:S01]  /*83e0*/  BSSY B1, `(.L_x_173) ;  /* 0x000006c000017945 */ /* 0x000fe20003800000 */
[----:B------:R-:W-:Y:S01]  /*83f0*/  IMAD.MOV.U32 R21, RZ, RZ, -0x1 ;  /* 0xffffffffff157424 */ /* 0x000fe200078e00ff */
[----:B------:R-:W-:Y:S01]  /*8400*/  ISETP.GT.U32.AND P0, PT, R6, 0x4, PT ;  /* 0x000000040600780c */ /* 0x000fe20003f04070 */
[----:B------:R-:W-:Y:S01]  /*8410*/  IMAD.MOV.U32 R20, RZ, RZ, -0x1 ;  /* 0xffffffffff147424 */ /* 0x000fe200078e00ff */
[----:B------:R-:W-:Y:S02]  /*8420*/  PRMT R9, RZ, 0x7610, R9 ;  /* 0x00007610ff097816 */ /* 0x000fe40000000009 */
[----:B------:R-:W-:-:S03]  /*8430*/  ISETP.LT.U32.AND P0, PT, R10, 0x5, P0 ;  /* 0x000000050a00780c */ /* 0x000fc60000701070 */
[----:B------:R-:W0:Y:S01]  /*8440*/  @P1 S2R R5, SR_CgaCtaId ;  /* 0x0000000000051919 */ /* 0x000e220000008800 */
[----:B------:R-:W-:-:S04]  /*8450*/  @P1 MOV R4, 0x400 ;  /* 0x0000040000041802 */ /* 0x000fc80000000f00 */
[----:B0-----:R-:W-:Y:S01]  /*8460*/  @P1 LEA R3, R5, R4, 0x18 ;  /* 0x0000000405031211 */ /* 0x001fe200078ec0ff */
[----:B------:R-:W-:-:S03]  /*8470*/  IMAD.WIDE.U32 R4, R6, -0x33333333, RZ ;  /* 0xcccccccd06047825 */ /* 0x000fc600078e00ff */
[----:B------:R0:W-:Y:S01]  /*8480*/  @P1 SYNCS.ARRIVE.TRANS64.A1T0 RZ, [R3+URZ+0x68], RZ ;  /* 0x000068ff03ff19a7 */ /* 0x0001e2000810003f */
[----:B------:R-:W-:Y:S02]  /*8490*/  IADD3 R16, P1, R16, UR20, RZ ;  /* 0x0000001410107c10 */ /* 0x000fe4000ff3e0ff */
[----:B------:R-:W-:Y:S02]  /*84a0*/  SHF.R.U32.HI R5, RZ, 0x2, R5 ;  /* 0x00000002ff057819 */ /* 0x000fe40000011605 */
[----:B------:R-:W-:Y:S02]  /*84b0*/  IADD3.X R17, R17, UR13, RZ, P1, !PT ;  /* 0x0000000d11117c10 */ /* 0x000fe40008ffe4ff */
[----:B------:R-:W-:Y:S02]  /*84c0*/  PRMT R4, RZ, 0x7610, R4 ;  /* 0x00007610ff047816 */ /* 0x000fe40000000004 */
[----:B0-----:R-:W-:Y:S02]  /*84d0*/  SEL R3, RZ, 0x1, !P0 ;  /* 0x00000001ff037807 */ /* 0x001fe40004000000 */
[----:B------:R-:W-:-:S02]  /*84e0*/  ISETP.GE.U32.AND P0, PT, R16, UR4, PT ;  /* 0x0000000410007c0c */ /* 0x000fc4000bf06070 */
[----:B------:R-:W-:Y:S01]  /*84f0*/  LOP3.LUT R0, R0, R3, RZ, 0x3c, !PT ;  /* 0x0000000300007212 */ /* 0x000fe200078e3cff */
[----:B------:R-:W-:Y:S01]  /*8500*/  IMAD R3, R5, -0x5, R6 ;  /* 0xfffffffb05037824 */ /* 0x000fe200078e0206 */
[----:B------:R-:W-:Y:S01]  /*8510*/  ISETP.GE.U32.AND.EX P0, PT, R17, UR5, PT, P0 ;  /* 0x0000000511007c0c */ /* 0x000fe2000bf06100 */
[----:B------:R-:W-:Y:S01]  /*8520*/  IMAD.MOV.U32 R6, RZ, RZ, -0x1 ;  /* 0xffffffffff067424 */ /* 0x000fe200078e00ff */
[----:B------:R-:W-:-:S11]  /*8530*/  @P2 LOP3.LUT R0, R0, 0x1, R5, 0x78, !PT ;  /* 0x0000000100002812 */ /* 0x000fd600078e7805 */
[----:B------:R-:W-:Y:S05]  /*8540*/  @P0 BRA `(.L_x_174) ;  /* 0x0000000400540947 */ /* 0x000fea0003800000 */
[----:B------:R-:W0:Y:S01]  /*8550*/  S2R R15, SR_CTAID.X ;  /* 0x00000000000f7919 */ /* 0x000e220000002500 */
[----:B------:R-:W-:Y:S01]  /*8560*/  ULDC.64 UR4, c[0x0][0x628] ;  /* 0x00018a0000047ab9 */ /* 0x000fe20000000a00 */
[----:B------:R-:W-:Y:S01]  /*8570*/  ULDC UR7, c[0x0][0x630] ;  /* 0x00018c0000077ab9 */ /* 0x000fe20000000800 */
[----:B------:R-:W-:Y:S01]  /*8580*/  ISETP.NE.U32.AND P0, PT, RZ, UR4, PT ;  /* 0x00000004ff007c0c */ /* 0x000fe2000bf05070 */
[----:B------:R-:W1:Y:S01]  /*8590*/  S2R R20, SR_CTAID.Y ;  /* 0x0000000000147919 */ /* 0x000e620000002600 */
[----:B------:R-:W-:Y:S01]  /*85a0*/  ULDC UR8, c[0x0][0x150] ;  /* 0x0000540000087ab9 */ /* 0x000fe20000000800 */
[----:B------:R-:W-:Y:S01]  /*85b0*/  IMAD.MOV.U32 R4, RZ, RZ, R16 ;  /* 0x000000ffff047224 */ /* 0x000fe200078e0010 */
[----:B------:R-:W-:Y:S01]  /*85c0*/  ISETP.NE.AND.EX P0, PT, RZ, UR5, PT, P0 ;  /* 0x00000005ff007c0c */ /* 0x000fe2000bf05300 */
[----:B------:R-:W-:Y:S01]  /*85d0*/  IMAD.MOV.U32 R5, RZ, RZ, R17 ;  /* 0x000000ffff057224 */ /* 0x000fe200078e0011 */
[----:B0-----:R-:W-:-:S11]  /*85e0*/  I2FP.F32.U32 R22, R15 ;  /* 0x0000000f00167245 */ /* 0x001fd60000201000 */
[----:B------:R-:W-:Y:S05]  /*85f0*/  @!P0 BRA `(.L_x_175) ;  /* 0x0000000000288947 */ /* 0x000fea0003800000 */
[----:B------:R-:W-:Y:S02]  /*8600*/  ULDC UR6, c[0x0][0x634] ;  /* 0x00018d0000067ab9 */ /* 0x000fe40000000800 */
[----:B------:R-:W-:-:S05]  /*8610*/  IADD3 R5, P0, R16, UR6, RZ ;  /* 0x0000000610057c10 */ /* 0x000fca000ff1e0ff */
[----:B------:R-:W-:-:S04]  /*8620*/  IMAD.X R21, RZ, RZ, R17, P0 ;  /* 0x000000ffff157224 */ /* 0x000fc800000e0611 */
[----:B------:R-:W-:-:S04]  /*8630*/  IMAD.WIDE.U32 R6, R21, UR4, RZ ;  /* 0x0000000415067c25 */ /* 0x000fc8000f8e00ff */
[----:B------:R-:W-:-:S04]  /*8640*/  IMAD.WIDE.U32 R6, P0, R5, UR5, R6 ;  /* 0x0000000505067c25 */ /* 0x000fc8000f800006 */
[----:B------:R-:W-:-:S04]  /*8650*/  IMAD.WIDE.U32 R4, R5, UR4, RZ ;  /* 0x0000000405047c25 */ /* 0x000fc8000f8e00ff */
[----:B------:R-:W-:Y:S01]  /*8660*/  IMAD.MOV.U32 R4, RZ, RZ, R7 ;  /* 0x000000ffff047224 */ /* 0x000fe200078e0007 */
[----:B------:R-:W-:Y:S01]  /*8670*/  IADD3 RZ, P1, R5, R6, RZ ;  /* 0x0000000605ff7210 */ /* 0x000fe20007f3e0ff */
[----:B------:R-:W-:-:S04]  /*8680*/  IMAD.X R5, RZ, RZ, RZ, P0 ;  /* 0x000000ffff057224 */ /* 0x000fc800000e06ff */
[----:B------:R-:W-:-:S08]  /*8690*/  IMAD.WIDE.U32.X R4, R21, UR5, R4, P1 ;  /* 0x0000000515047c25 */ /* 0x000fd000088e0404 */
.L_x_175:
[--C-:B------:R-:W-:Y:S01]  /*86a0*/  SHF.R.U64 R14, R4, UR7, R5.reuse ;  /* 0x00000007040e7c19 */ /* 0x100fe20008001205 */
[----:B------:R-:W-:Y:S01]  /*86b0*/  FMUL R22, R22, UR8 ;  /* 0x0000000816167c20 */ /* 0x000fe20008400000 */
[----:B------:R-:W-:Y:S01]  /*86c0*/  SHF.R.U32.HI R4, RZ, UR7, R5 ;  /* 0x00000007ff047c19 */ /* 0x000fe20008011605 */
[----:B------:R-:W0:Y:S01]  /*86d0*/  LDC R6, c[0x0][0x144] ;  /* 0x00005100ff067b82 */ /* 0x000e220000000800 */
[----:B------:R-:W-:Y:S01]  /*86e0*/  IADD3 R5, P0, RZ, -R14, RZ ;  /* 0x8000000eff057210 */ /* 0x000fe20007f1e0ff */
[----:B------:R-:W-:Y:S01]  /*86f0*/  ULDC UR6, c[0x0][0x154] ;  /* 0x0000550000067ab9 */ /* 0x000fe20000000800 */
[----:B-1----:R-:W-:Y:S01]  /*8700*/  I2FP.F32.U32 R7, R20 ;  /* 0x0000001400077245 */ /* 0x002fe20000201000 */
[----:B------:R-:W1:Y:S01]  /*8710*/  F2I.U32.TRUNC.NTZ R22, R22 ;  /* 0x0000001600167305 */ /* 0x000e62000020f000 */
[----:B------:R-:W-:Y:S01]  /*8720*/  ULDC.64 UR4, c[0x0][0x620] ;  /* 0x0001880000047ab9 */ /* 0x000fe20000000a00 */
[----:B------:R-:W-:Y:S01]  /*8730*/  IMAD.X R4, RZ, RZ, ~R4, P0 ;  /* 0x000000ffff047224 */ /* 0x000fe200000e0e04 */
[----:B------:R-:W-:Y:S01]  /*8740*/  ISETP.NE.AND P2, PT, R2, 0x1, PT ;  /* 0x000000010200780c */ /* 0x000fe20003f45270 */
[----:B------:R-:W-:Y:S01]  /*8750*/  FMUL R23, R7, UR6 ;  /* 0x0000000607177c20 */ /* 0x000fe20008400000 */
[----:B------:R-:W2:Y:S01]  /*8760*/  LDC R25, c[0x0][0x148] ;  /* 0x00005200ff197b82 */ /* 0x000ea20000000800 */
[----:B------:R-:W-:Y:S01]  /*8770*/  IMAD R4, R4, UR4, RZ ;  /* 0x0000000404047c24 */ /* 0x000fe2000f8e02ff */
[----:B------:R-:W-:-:S02]  /*8780*/  ULDC.64 UR6, c[0x0][0x640] ;  /* 0x0001900000067ab9 */ /* 0x000fc40000000a00 */
[----:B------:R-:W-:Y:S01]  /*8790*/  ISETP.NE.U32.AND P0, PT, RZ, UR6, PT ;  /* 0x00000006ff007c0c */ /* 0x000fe2000bf05070 */
[----:B------:R-:W3:Y:S01]  /*87a0*/  F2I.U32.TRUNC.NTZ R23, R23 ;  /* 0x0000001700177305 */ /* 0x000ee2000020f000 */
[C---:B------:R-:W-:Y:S02]  /*87b0*/  IMAD R7, R5.reuse, UR5, R4 ;  /* 0x0000000505077c24 */ /* 0x040fe4000f8e0204 */
[----:B------:R-:W-:Y:S01]  /*87c0*/  IMAD.WIDE.U32 R4, R5, UR4, R16 ;  /* 0x0000000405047c25 */ /* 0x000fe2000f8e0010 */
[----:B------:R-:W-:Y:S01]  /*87d0*/  ULDC UR4, c[0x0][0x618] ;  /* 0x0001860000047ab9 */ /* 0x000fe20000000800 */
[----:B------:R-:W-:Y:S02]  /*87e0*/  ISETP.NE.AND.EX P0, PT, RZ, UR7, PT, P0 ;  /* 0x00000007ff007c0c */ /* 0x000fe4000bf05300 */
[----:B------:R-:W-:Y:S02]  /*87f0*/  IMAD.IADD R5, R5, 0x1, R7 ;  /* 0x0000000105057824 */ /* 0x000fe400078e0207 */
[----:B-1----:R-:W-:-:S03]  /*8800*/  IMAD.MOV R22, RZ, RZ, -R22 ;  /* 0x000000ffff167224 */ /* 0x002fc600078e0a16 */
[----:B------:R-:W-:Y:S01]  /*8810*/  SHF.R.U64 R21, R4, UR4, R5 ;  /* 0x0000000404157c19 */ /* 0x000fe20008001205 */
[----:B0-----:R-:W-:Y:S01]  /*8820*/  IMAD R15, R6, R22, R15 ;  /* 0x00000016060f7224 */ /* 0x001fe200078e020f */
[----:B------:R-:W-:Y:S01]  /*8830*/  SHF.R.U32.HI R4, RZ, UR4, R5 ;  /* 0x00000004ff047c19 */ /* 0x000fe20008011605 */
[----:B------:R-:W-:Y:S01]  /*8840*/  ULDC UR4, c[0x0][0x608] ;  /* 0x0001820000047ab9 */ /* 0x000fe20000000800 */
[----:B---3--:R-:W-:Y:S02]  /*8850*/  IMAD.MOV R6, RZ, RZ, -R23 ;  /* 0x000000ffff067224 */ /* 0x008fe400078e0a17 */
[--C-:B------:R-:W-:Y:S02]  /*8860*/  SHF.R.U64 R22, R21, UR4, R4.reuse ;  /* 0x0000000415167c19 */ /* 0x100fe40008001204 */
[----:B------:R-:W-:Y:S01]  /*8870*/  SHF.R.U32.HI R5, RZ, UR4, R4 ;  /* 0x00000004ff057c19 */ /* 0x000fe20008011604 */
[----:B------:R-:W-:Y:S01]  /*8880*/  ULDC UR4, c[0x0][0x658] ;  /* 0x0001960000047ab9 */ /* 0x000fe20000000800 */
[----:B--2---:R-:W-:-:S02]  /*8890*/  @P2 IMAD R15, R25, R6, R20 ;  /* 0x00000006190f2224 */ /* 0x004fc400078e0214 */
[--C-:B------:R-:W-:Y:S02]  /*88a0*/  SHF.R.U64 R20, R22, UR4, R5.reuse ;  /* 0x0000000416147c19 */ /* 0x100fe40008001205 */
[----:B------:R-:W-:-:S03]  /*88b0*/  SHF.R.U32.HI R23, RZ, UR4, R5 ;  /* 0x00000004ff177c19 */ /* 0x000fc60008011605 */
[----:B------:R-:W-:Y:S02]  /*88c0*/  IMAD.MOV.U32 R6, RZ, RZ, R20 ;  /* 0x000000ffff067224 */ /* 0x000fe400078e0014 */
[----:B------:R-:W-:Y:S01]  /*88d0*/  IMAD.MOV.U32 R5, RZ, RZ, R23 ;  /* 0x000000ffff057224 */ /* 0x000fe200078e0017 */
[----:B------:R-:W-:Y:S06]  /*88e0*/  @!P0 BRA `(.L_x_176) ;  /* 0x00000000002c8947 */ /* 0x000fec0003800000 */
        /* <DEDUP_REMOVED lines=9> */
[----:B------:R-:W-:-:S04]  /*8980*/  IMAD.WIDE.U32.X R4, R23, UR7, R4, P1 ;  /* 0x0000000717047c25 */ /* 0x000fc800088e0404 */
[----:B------:R-:W-:-:S07]  /*8990*/  IMAD.MOV.U32 R6, RZ, RZ, R4 ;  /* 0x000000ffff067224 */ /* 0x000fce00078e0004 */
.L_x_176:
[----:B------:R-:W-:Y:S01]  /*89a0*/  ULDC UR4, c[0x0][0x648] ;  /* 0x0001920000047ab9 */ /* 0x000fe20000000800 */
[----:B------:R-:W-:Y:S01]  /*89b0*/  LOP3.LUT R4, R22, UR17, RZ, 0xc0, !PT ;  /* 0x0000001116047c12 */ /* 0x000fe2000f8ec0ff */
[----:B------:R-:W-:Y:S01]  /*89c0*/  ULDC UR5, c[0x0][0x610] ;  /* 0x0001840000057ab9 */ /* 0x000fe20000000800 */
[----:B------:R-:W-:Y:S01]  /*89d0*/  SHF.R.U64 R5, R6, UR4, R5 ;  /* 0x0000000406057c19 */ /* 0x000fe20008001205 */
[----:B------:R-:W-:Y:S01]  /*89e0*/  ULDC UR4, c[0x0][0x638] ;  /* 0x00018e0000047ab9 */ /* 0x000fe20000000800 */
[----:B------:R-:W-:-:S03]  /*89f0*/  LOP3.LUT R21, R21, UR16, RZ, 0xc0, !PT ;  /* 0x0000001015157c12 */ /* 0x000fc6000f8ec0ff */
[----:B------:R-:W-:Y:S02]  /*8a00*/  IMAD.MOV R7, RZ, RZ, -R5 ;  /* 0x000000ffff077224 */ /* 0x000fe400078e0a05 */
[----:B------:R-:W-:Y:S02]  /*8a10*/  IMAD R4, R5, UR18, R4 ;  /* 0x0000001205047c24 */ /* 0x000fe4000f8e0204 */
[----:B------:R-:W-:Y:S01]  /*8a20*/  IMAD R20, R7, UR4, R20 ;  /* 0x0000000407147c24 */ /* 0x000fe2000f8e0214 */
[----:B------:R-:W-:Y:S01]  /*8a30*/  ULDC UR4, c[0x0][0x600] ;  /* 0x0001800000047ab9 */ /* 0x000fe20000000800 */
[----:B------:R-:W-:Y:S02]  /*8a40*/  IMAD R15, R4, UR5, R15 ;  /* 0x00000005040f7c24 */ /* 0x000fe4000f8e020f */
[----:B------:R-:W-:Y:S02]  /*8a50*/  IMAD R6, R20, UR4, R21 ;  /* 0x0000000414067c24 */ /* 0x000fe4000f8e0215 */
[----:B------:R-:W-:-:S03]  /*8a60*/  IMAD.MOV.U32 R4, RZ, RZ, 0x1 ;  /* 0x00000001ff047424 */ /* 0x000fc600078e00ff */
[----:B------:R-:W-:Y:S02]  /*8a70*/  SEL R20, R6, R15, !P2 ;  /* 0x0000000f06147207 */ /* 0x000fe40005000000 */
[----:B------:R-:W-:Y:S01]  /*8a80*/  SEL R21, R15, R6, !P2 ;  /* 0x000000060f157207 */ /* 0x000fe20005000000 */
[----:B------:R-:W-:-:S07]  /*8a90*/  IMAD.MOV.U32 R6, RZ, RZ, R14 ;  /* 0x000000ffff067224 */ /* 0x000fce00078e000e */
.L_x_174:
[----:B------:R-:W-:Y:S05]  /*8aa0*/  BSYNC B1 ;  /* 0x0000000000017941 */ /* 0x000fea0003800000 */
.L_x_173:
[----:B------:R-:W-:-:S13]  /*8ab0*/  LOP3.LUT P0, RZ, R4, 0xff, RZ, 0xc0, !PT ;  /* 0x000000ff04ff7812 */ /* 0x000fda000780c0ff */
[----:B------:R-:W-:Y:S05]  /*8ac0*/  @P0 BRA `(.L_x_177) ;  /* 0xfffffff400400947 */ /* 0x000fea000383ffff */
[----:B------:R-:W-:Y:S05]  /*8ad0*/  BSYNC B0 ;  /* 0x0000000000007941 */ /* 0x000fea0003800000 */
.L_x_166:
[----:B------:R-:W-:-:S03]  /*8ae0*/  UMOV UR4, 0xffffffff ;  /* 0xffffffff00047882 */ /* 0x000fc60000000000 */
[----:B------:R-:W-:Y:S05]  /*8af0*/  BRA.DIV UR4, `(.L_x_178) ;  /* 0x0000000604387947 */ /* 0x000fea000b800000 */
[----:B------:R-:W-:-:S13]  /*8b00*/  ELECT P6, URZ, PT ;  /* 0x00000000003f782f */ /* 0x000fda00038c0000 */
.L_x_193:
[----:B------:R-:W-:Y:S04]  /*8b10*/  BSSY B0, `(.L_x_179) ;  /* 0x0000034000007945 */ /* 0x000fe80003800000 */
[----:B------:R-:W-:Y:S05]  /*8b20*/  @!P6 BRA `(.L_x_180) ;  /* 0x0000000000c8e947 */ /* 0x000fea0003800000 */
[----:B------:R-:W-:-:S04]  /*8b30*/  LOP3.LUT R19, R19, 0x2, RZ, 0xfc, !PT ;  /* 0x0000000213137812 */ /* 0x000fc800078efcff */
[----:B------:R-:W-:-:S13]  /*8b40*/  ISETP.NE.AND P0, PT, R19, 0x3, PT ;  /* 0x000000031300780c */ /* 0x000fda0003f05270 */
[----:B------:R-:W-:Y:S05]  /*8b50*/  @!P0 BRA `(.L_x_181) ;  /* 0x0000000000048947 */ /* 0x000fea0003800000 */
[----:B------:R-:W-:Y:S01]  /*8b60*/  BPT.TRAP 0x1 ;  /* 0x000000040000795c */ /* 0x000fe20000300000 */
.L_x_181:
[----:B------:R-:W0:Y:S01]  /*8b70*/  S2R R5, SR_CgaCtaId ;  /* 0x0000000000057919 */ /* 0x000e220000008800 */
[----:B------:R-:W-:Y:S02]  /*8b80*/  MOV R2, 0x400 ;  /* 0x0000040000027802 */ /* 0x000fe40000000f00 */
[----:B------:R-:W-:Y:S02]  /*8b90*/  SHF.L.U32 R4, R0, 0x1f, RZ ;  /* 0x0000001f00047819 */ /* 0x000fe400000006ff */
[----:B0-----:R-:W-:-:S05]  /*8ba0*/  LEA R2, R5, R2, 0x18 ;  /* 0x0000000205027211 */ /* 0x001fca00078ec0ff */
[----:B------:R-:W-:-:S04]  /*8bb0*/  VIADD R2, R2, 0x28 ;  /* 0x0000002802027836 */ /* 0x000fc80000000000 */
[C---:B------:R-:W-:Y:S02]  /*8bc0*/  IMAD R7, R3.reuse, 0x8, R2 ;  /* 0x0000000803077824 */ /* 0x040fe400078e0202 */
[----:B------:R-:W-:Y:S02]  /*8bd0*/  VIADD R3, R3, 0x1 ;  /* 0x0000000103037836 */ /* 0x000fe40000000000 */
[----:B------:R-:W0:Y:S03]  /*8be0*/  SYNCS.PHASECHK.TRANS64.TRYWAIT P0, [R7+URZ], R4 ;  /* 0x00000004070075a7 */ /* 0x000e26000800017f */
[----:B------:R-:W-:-:S04]  /*8bf0*/  ISETP.NE.AND P1, PT, R3, 0x5, PT ;  /* 0x000000050300780c */ /* 0x000fc80003f25270 */
[----:B------:R-:W-:Y:S02]  /*8c00*/  SEL R5, RZ, 0x1, P1 ;  /* 0x00000001ff057807 */ /* 0x000fe40000800000 */
[----:B------:R-:W-:Y:S02]  /*8c10*/  SEL R3, R3, RZ, P1 ;  /* 0x000000ff03037207 */ /* 0x000fe40000800000 */
[----:B------:R-:W-:-:S03]  /*8c20*/  LOP3.LUT R6, R0, R5, RZ, 0x3c, !PT ;  /* 0x0000000500067212 */ /* 0x000fc600078e3cff */
[----:B------:R-:W-:Y:S01]  /*8c30*/  IMAD R8, R3, 0x8, R2 ;  /* 0x0000000803087824 */ /* 0x000fe200078e0202 */
[----:B------:R-:W-:Y:S01]  /*8c40*/  SHF.L.U32 R5, R6, 0x1f, RZ ;  /* 0x0000001f06057819 */ /* 0x000fe200000006ff */
[----:B0-----:R-:W-:Y:S06]  /*8c50*/  @!P0 BRA `(.L_x_182) ;  /* 0x0000000400008947 */ /* 0x001fec0003800000 */
.L_x_194:
[----:B------:R-:W1:Y:S01]  /*8c60*/  SYNCS.PHASECHK.TRANS64.TRYWAIT P0, [R8+URZ], R5 ;  /* 0x00000005080075a7 */ /* 0x000e62000800017f */
[----:B------:R-:W-:-:S05]  /*8c70*/  VIADD R0, R3, 0x1 ;  /* 0x0000000103007836 */ /* 0x000fca0000000000 */
[----:B------:R-:W-:-:S04]  /*8c80*/  ISETP.NE.AND P1, PT, R0, 0x5, PT ;  /* 0x000000050000780c */ /* 0x000fc80003f25270 */
[----:B------:R-:W-:Y:S02]  /*8c90*/  SEL R3, RZ, 0x1, P1 ;  /* 0x00000001ff037807 */ /* 0x000fe40000800000 */
[----:B0-----:R-:W-:Y:S02]  /*8ca0*/  SEL R7, R0, RZ, P1 ;  /* 0x000000ff00077207 */ /* 0x001fe40000800000 */
[----:B------:R-:W-:-:S03]  /*8cb0*/  LOP3.LUT R6, R6, R3, RZ, 0x3c, !PT ;  /* 0x0000000306067212 */ /* 0x000fc600078e3cff */
[----:B------:R-:W-:Y:S01]  /*8cc0*/  IMAD R9, R7, 0x8, R2 ;  /* 0x0000000807097824 */ /* 0x000fe200078e0202 */
[----:B------:R-:W-:Y:S01]  /*8cd0*/  SHF.L.U32 R4, R6, 0x1f, RZ ;  /* 0x0000001f06047819 */ /* 0x000fe200000006ff */
[----:B-1----:R-:W-:Y:S06]  /*8ce0*/  @!P0 BRA `(.L_x_183) ;  /* 0x0000000000f08947 */ /* 0x002fec0003800000 */
.L_x_195:
[----:B------:R-:W1:Y:S01]  /*8cf0*/  SYNCS.PHASECHK.TRANS64.TRYWAIT P0, [R9+URZ], R4 ;  /* 0x00000004090075a7 */ /* 0x000e62000800017f */
[----:B------:R-:W-:-:S05]  /*8d00*/  VIADD R0, R7, 0x1 ;  /* 0x0000000107007836 */ /* 0x000fca0000000000 */
[----:B------:R-:W-:-:S04]  /*8d10*/  ISETP.NE.AND P1, PT, R0, 0x5, PT ;  /* 0x000000050000780c */ /* 0x000fc80003f25270 */
[----:B------:R-:W-:Y:S02]  /*8d20*/  SEL R3, RZ, 0x1, P1 ;  /* 0x00000001ff037807 */ /* 0x000fe40000800000 */
[----:B------:R-:W-:Y:S02]  /*8d30*/  SEL R7, R0, RZ, P1 ;  /* 0x000000ff00077207 */ /* 0x000fe40000800000 */
[----:B------:R-:W-:-:S03]  /*8d40*/  LOP3.LUT R11, R6, R3, RZ, 0x3c, !PT ;  /* 0x00000003060b7212 */ /* 0x000fc600078e3cff */
[----:B------:R-:W-:Y:S01]  /*8d50*/  IMAD R6, R7, 0x8, R2 ;  /* 0x0000000807067824 */ /* 0x000fe200078e0202 */
[----:B0-----:R-:W-:Y:S01]  /*8d60*/  SHF.L.U32 R5, R11, 0x1f, RZ ;  /* 0x0000001f0b057819 */ /* 0x001fe200000006ff */
[----:B-1----:R-:W-:Y:S06]  /*8d70*/  @!P0 BRA `(.L_x_184) ;  /* 0x0000000000e08947 */ /* 0x002fec0003800000 */
.L_x_196:
[----:B------:R-:W1:Y:S01]  /*8d80*/  SYNCS.PHASECHK.TRANS64.TRYWAIT P0, [R6+URZ], R5 ;  /* 0x00000005060075a7 */ /* 0x000e62000800017f */
[----:B------:R-:W-:-:S05]  /*8d90*/  VIADD R0, R7, 0x1 ;  /* 0x0000000107007836 */ /* 0x000fca0000000000 */
[----:B------:R-:W-:-:S04]  /*8da0*/  ISETP.NE.AND P1, PT, R0, 0x5, PT ;  /* 0x000000050000780c */ /* 0x000fc80003f25270 */
[----:B0-----:R-:W-:Y:S02]  /*8db0*/  SEL R4, RZ, 0x1, P1 ;  /* 0x00000001ff047807 */ /* 0x001fe40000800000 */
[----:B------:R-:W-:Y:S02]  /*8dc0*/  SEL R3, R0, RZ, P1 ;  /* 0x000000ff00037207 */ /* 0x000fe40000800000 */
[----:B------:R-:W-:Y:S01]  /*8dd0*/  LOP3.LUT R0, R11, R4, RZ, 0x3c, !PT ;  /* 0x000000040b007212 */ /* 0x000fe200078e3cff */
[----:B-1----:R-:W-:Y:S06]  /*8de0*/  @!P0 BRA `(.L_x_185) ;  /* 0x0000000000d88947 */ /* 0x002fec0003800000 */
.L_x_197:
[----:B------:R-:W-:Y:S01]  /*8df0*/  IMAD R3, R3, 0x8, R2 ;  /* 0x0000000803037824 */ /* 0x000fe200078e0202 */
[----:B------:R-:W-:-:S07]  /*8e00*/  SHF.L.U32 R0, R0, 0x1f, RZ ;  /* 0x0000001f00007819 */ /* 0x000fce00000006ff */
.L_x_186:
[----:B-1----:R1:W2:Y:S02]  /*8e10*/  SYNCS.PHASECHK.TRANS64.TRYWAIT P0, [R3+URZ], R0 ;  /* 0x00000000030075a7 */ /* 0x0022a4000800017f */
[----:B--2---:R-:W-:Y:S05]  /*8e20*/  @!P0 NANOSLEEP.SYNCS 0x989680 ;  /* 0x009896800000895d */ /* 0x004fea0003900000 */
[----:B------:R-:W2:Y:S02]  /*8e30*/  @!P0 SYNCS.PHASECHK.TRANS64 P0, [R3+URZ], R0 ;  /* 0x00000000030085a7 */ /* 0x000ea4000800007f */
[----:B--2---:R-:W-:Y:S05]  /*8e40*/  @!P0 BRA `(.L_x_186) ;  /* 0xfffffffc00f08947 */ /* 0x004fea000383ffff */
.L_x_180:
[----:B------:R-:W-:Y:S05]  /*8e50*/  BSYNC B0 ;  /* 0x0000000000007941 */ /* 0x000fea0003800000 */
.L_x_179:
[----:B------:R-:W-:Y:S05]  /*8e60*/  EXIT ;  /* 0x000000000000794d */ /* 0x000fea0003800000 */
.L_x_21:
[----:B----4-:R4:W0:Y:S02]  /*8e70*/  SYNCS.PHASECHK.TRANS64.TRYWAIT P1, [R3+URZ], R0 ;  /* 0x00000000030075a7 */ /* 0x010824000802017f */
[----:B0-----:R-:W-:Y:S05]  /*8e80*/  @!P1 NANOSLEEP.SYNCS 0x989680 ;  /* 0x009896800000995d */ /* 0x001fea0003900000 */
[----:B------:R-:W0:Y:S02]  /*8e90*/  @!P1 SYNCS.PHASECHK.TRANS64 P1, [R3+URZ], R0 ;  /* 0x00000000030095a7 */ /* 0x000e24000802007f */
[----:B0-----:R-:W-:Y:S05]  /*8ea0*/  @!P1 BRA `(.L_x_21) ;  /* 0xfffffffc00f09947 */ /* 0x001fea000383ffff */
[----:B------:R-:W-:Y:S05]  /*8eb0*/  BRA `(.L_x_20) ;  /* 0xffffff8400a07947 */ /* 0x000fea000383ffff */
.L_x_26:
[----:B-1----:R1:W3:Y:S02]  /*8ec0*/  SYNCS.PHASECHK.TRANS64.TRYWAIT P1, [R5+URZ], R4 ;  /* 0x00000004050075a7 */ /* 0x0022e4000802017f */
[----:B---3--:R-:W-:Y:S05]  /*8ed0*/  @!P1 NANOSLEEP.SYNCS 0x989680 ;  /* 0x009896800000995d */ /* 0x008fea0003900000 */
[----:B------:R-:W3:Y:S02]  /*8ee0*/  @!P1 SYNCS.PHASECHK.TRANS64 P1, [R5+URZ], R4 ;  /* 0x00000004050095a7 */ /* 0x000ee4000802007f */
[----:B---3--:R-:W-:Y:S05]  /*8ef0*/  @!P1 BRA `(.L_x_26) ;  /* 0xfffffffc00f09947 */ /* 0x008fea000383ffff */
[----:B------:R-:W-:Y:S05]  /*8f00*/  BRA `(.L_x_25) ;  /* 0xffffff8800f07947 */ /* 0x000fea000383ffff */
.L_x_167:
[----:B------:R-:W-:Y:S01]  /*8f10*/  BSSY B1, `(.L_x_187) ;  /* 0x0000006000017945 */ /* 0x000fe20003800000 */
[----:B------:R-:W-:-:S07]  /*8f20*/  IMAD.MOV.U32 R15, RZ, RZ, -0x1 ;  /* 0xffffffffff0f7424 */ /* 0x000fce00078e00ff */
[----:B------:R-:W-:Y:S05]  /*8f30*/  WARPSYNC.COLLECTIVE R15, `(.L_x_188) ;  /* 0x000000000f0c7348 */ /* 0x000fea0003c00000 */
[----:B------:R-:W-:Y:S02]  /*8f40*/  ELECT P6, UR62, PT ;  /* 0x00000000003e782f */ /* 0x000fe400038c0000 */
[----:B------:R-:W-:Y:S01]  /*8f50*/  MOV R14, UR62 ;  /* 0x0000003e000e7c02 */ /* 0x000fe20008000f00 */
[----:B------:R-:W-:Y:S10]  /*8f60*/  ENDCOLLECTIVE ;  /* 0x000000000000791b */ /* 0x000ff40003800000 */
.L_x_188:
[----:B------:R-:W-:Y:S05]  /*8f70*/  BSYNC B1 ;  /* 0x0000000000017941 */ /* 0x000fea0003800000 */
.L_x_187:
[----:B------:R-:W-:Y:S05]  /*8f80*/  BRA `(.L_x_189) ;  /* 0xfffffff0001c7947 */ /* 0x000fea000383ffff */
.L_x_170:
[----:B-1----:R1:W2:Y:S02]  /*8f90*/  SYNCS.PHASECHK.TRANS64.TRYWAIT P0, [R23+URZ+0x28], R14 ;  /* 0x0000280e170075a7 */ /* 0x0022a4000800017f */
[----:B--2---:R-:W-:Y:S05]  /*8fa0*/  @!P0 NANOSLEEP.SYNCS 0x989680 ;  /* 0x009896800000895d */ /* 0x004fea0003900000 */
[----:B------:R-:W2:Y:S02]  /*8fb0*/  @!P0 SYNCS.PHASECHK.TRANS64 P0, [R23+URZ+0x28], R14 ;  /* 0x0000280e170085a7 */ /* 0x000ea4000800007f */
[----:B--2---:R-:W-:Y:S05]  /*8fc0*/  @!P0 BRA `(.L_x_170) ;  /* 0xfffffffc00f08947 */ /* 0x004fea000383ffff */
[----:B------:R-:W-:Y:S05]  /*8fd0*/  BRA `(.L_x_190) ;  /* 0xfffffff000547947 */ /* 0x000fea000383ffff */
.L_x_178:
[----:B------:R-:W-:Y:S01]  /*8fe0*/  BSSY B0, `(.L_x_191) ;  /* 0x0000006000007945 */ /* 0x000fe20003800000 */
[----:B------:R-:W-:-:S07]  /*8ff0*/  IMAD.MOV.U32 R15, RZ, RZ, -0x1 ;  /* 0xffffffffff0f7424 */ /* 0x000fce00078e00ff */
[----:B------:R-:W-:Y:S05]  /*9000*/  WARPSYNC.COLLECTIVE R15, `(.L_x_192) ;  /* 0x000000000f0c7348 */ /* 0x000fea0003c00000 */
[----:B------:R-:W-:Y:S02]  /*9010*/  ELECT P6, UR62, PT ;  /* 0x00000000003e782f */ /* 0x000fe400038c0000 */
[----:B------:R-:W-:Y:S01]  /*9020*/  MOV R14, UR62 ;  /* 0x0000003e000e7c02 */ /* 0x000fe20008000f00 */
[----:B------:R-:W-:Y:S10]  /*9030*/  ENDCOLLECTIVE ;  /* 0x000000000000791b */ /* 0x000ff40003800000 */
.L_x_192:
[----:B------:R-:W-:Y:S05]  /*9040*/  BSYNC B0 ;  /* 0x0000000000007941 */ /* 0x000fea0003800000 */
.L_x_191:
[----:B------:R-:W-:Y:S05]  /*9050*/  BRA `(.L_x_193) ;  /* 0xfffffff800ac7947 */ /* 0x000fea000383ffff */
.L_x_182:
[----:B0-----:R0:W1:Y:S02]  /*9060*/  SYNCS.PHASECHK.TRANS64.TRYWAIT P0, [R7+URZ], R4 ;  /* 0x00000004070075a7 */ /* 0x001064000800017f */
[----:B-1----:R-:W-:Y:S05]  /*9070*/  @!P0 NANOSLEEP.SYNCS 0x989680 ;  /* 0x009896800000895d */ /* 0x002fea0003900000 */
[----:B------:R-:W1:Y:S02]  /*9080*/  @!P0 SYNCS.PHASECHK.TRANS64 P0, [R7+URZ], R4 ;  /* 0x00000004070085a7 */ /* 0x000e64000800007f */
[----:B-1----:R-:W-:Y:S05]  /*9090*/  @!P0 BRA `(.L_x_182) ;  /* 0xfffffffc00f08947 */ /* 0x002fea000383ffff */
[----:B------:R-:W-:Y:S05]  /*90a0*/  BRA `(.L_x_194) ;  /* 0xfffffff800ec7947 */ /* 0x000fea000383ffff */
.L_x_183:
[----:B0-----:R0:W1:Y:S02]  /*90b0*/  SYNCS.PHASECHK.TRANS64.TRYWAIT P0, [R8+URZ], R5 ;  /* 0x00000005080075a7 */ /* 0x001064000800017f */
[----:B-1----:R-:W-:Y:S05]  /*90c0*/  @!P0 NANOSLEEP.SYNCS 0x989680 ;  /* 0x009896800000895d */ /* 0x002fea0003900000 */
[----:B------:R-:W1:Y:S02]  /*90d0*/  @!P0 SYNCS.PHASECHK.TRANS64 P0, [R8+URZ], R5 ;  /* 0x00000005080085a7 */ /* 0x000e64000800007f */
[----:B-1----:R-:W-:Y:S05]  /*90e0*/  @!P0 BRA `(.L_x_183) ;  /* 0xfffffffc00f08947 */ /* 0x002fea000383ffff */
[----:B------:R-:W-:Y:S05]  /*90f0*/  BRA `(.L_x_195) ;  /* 0xfffffff800fc7947 */ /* 0x000fea000383ffff */
.L_x_184:
[----:B0-----:R0:W1:Y:S02]  /*9100*/  SYNCS.PHASECHK.TRANS64.TRYWAIT P0, [R9+URZ], R4 ;  /* 0x00000004090075a7 */ /* 0x001064000800017f */
[----:B-1----:R-:W-:Y:S05]  /*9110*/  @!P0 NANOSLEEP.SYNCS 0x989680 ;  /* 0x009896800000895d */ /* 0x002fea0003900000 */
[----:B------:R-:W1:Y:S02]  /*9120*/  @!P0 SYNCS.PHASECHK.TRANS64 P0, [R9+URZ], R4 ;  /* 0x00000004090085a7 */ /* 0x000e64000800007f */
[----:B-1----:R-:W-:Y:S05]  /*9130*/  @!P0 BRA `(.L_x_184) ;  /* 0xfffffffc00f08947 */ /* 0x002fea000383ffff */
[----:B------:R-:W-:Y:S05]  /*9140*/  BRA `(.L_x_196) ;  /* 0xfffffffc000c7947 */ /* 0x000fea000383ffff */
.L_x_185:
[----:B0-----:R0:W1:Y:S02]  /*9150*/  SYNCS.PHASECHK.TRANS64.TRYWAIT P0, [R6+URZ], R5 ;  /* 0x00000005060075a7 */ /* 0x001064000800017f */
[----:B-1----:R-:W-:Y:S05]  /*9160*/  @!P0 NANOSLEEP.SYNCS 0x989680 ;  /* 0x009896800000895d */ /* 0x002fea0003900000 */
[----:B------:R-:W1:Y:S02]  /*9170*/  @!P0 SYNCS.PHASECHK.TRANS64 P0, [R6+URZ], R5 ;  /* 0x00000005060085a7 */ /* 0x000e64000800007f */
[----:B-1----:R-:W-:Y:S05]  /*9180*/  @!P0 BRA `(.L_x_185) ;  /* 0xfffffffc00f08947 */ /* 0x002fea000383ffff */
[----:B------:R-:W-:Y:S05]  /*9190*/  BRA `(.L_x_197) ;  /* 0xfffffffc00147947 */ /* 0x000fea000383ffff */
.L_x_198:
[----:B------:R-:W-:-:S00]  /*91a0*/  BRA `(.L_x_198) ;  /* 0xfffffffc00fc7947 */ /* 0x000fc0000383ffff */
[----:B------:R-:W-:-:S00]  /*91b0*/  NOP ;  /* 0x0000000000007918 */ /* 0x000fc00000000000 */
        /* <DEDUP_REMOVED lines=12> */
.L_x_199:


//--------------------- .nv.global.init           --------------------------
	.section	.nv.global.init,"aw",@progbits
.nv.global.init:
	.type		$str$22,@object
	.size		$str$22,($str$23 - $str$22)
$str$22:
        /*0000*/ 	.byte	0x6b, 0x5f, 0x74, 0x69, 0x6c, 0x65, 0x5f, 0x63, 0x6f, 0x75, 0x6e, 0x74, 0x20, 0x3e, 0x3d, 0x20
        /*0010*/ 	.byte	0x31, 0x00
	.type		$str$23,@object
	.size		$str$23,(__unnamed_1 - $str$23)
$str$23:
        /*0012*/ 	.byte	0x2f, 0x74, 0x6d, 0x70, 0x2f, 0x63, 0x75, 0x74, 0x6c, 0x61, 0x73, 0x73, 0x5f, 0x73, 0x77, 0x65
        /*0022*/ 	.byte	0x65, 0x70, 0x5f, 0x73, 0x72, 0x63, 0x2f, 0x69, 0x6e, 0x63, 0x6c, 0x75, 0x64, 0x65, 0x2f, 0x63
        /*0032*/ 	.byte	0x75, 0x74, 0x6c, 0x61, 0x73, 0x73, 0x2f, 0x67, 0x65, 0x6d, 0x6d, 0x2f, 0x63, 0x6f, 0x6c, 0x6c
        /*0042*/ 	.byte	0x65, 0x63, 0x74, 0x69, 0x76, 0x65, 0x2f, 0x73, 0x6d, 0x39, 0x30, 0x5f, 0x6d, 0x6d, 0x61, 0x5f
        /*0052*/ 	.byte	0x74, 0x6d, 0x61, 0x5f, 0x67, 0x6d, 0x6d, 0x61, 0x5f, 0x73, 0x73, 0x5f, 0x77, 0x61, 0x72, 0x70
        /*0062*/ 	.byte	0x73, 0x70, 0x65, 0x63, 0x69, 0x61, 0x6c, 0x69, 0x7a, 0x65, 0x64, 0x2e, 0x68, 0x70, 0x70, 0x00
	.type		__unnamed_1,@object
	.size		__unnamed_1,(.L_0 - __unnamed_1)
__unnamed_1:
        /*0072*/ 	.byte	0x76, 0x6f, 0x69, 0x64, 0x20, 0x63, 0x75, 0x74, 0x6c, 0x61, 0x73, 0x73, 0x3a, 0x3a, 0x67, 0x65
        /* <DEDUP_REMOVED lines=180> */
        /*0bc2*/ 	.byte	0x79, 0x5d, 0x00
.L_0:


//--------------------- .nv.shared._ZN7cutlass13device_kernelINS_4gemm6kernel13GemmUniversalIN4cute5tupleIJiiiiEEENS1_10collective13CollectiveMmaINS1_34MainloopSm90TmaGmmaWarpSpecializedILi5ENS5_IJNS4_1CILi2EEENSA_ILi1EEESC_EEENS1_35KernelTmaWarpSpecializedCooperativeEEENS5_IJNSA_ILi256EEENSA_ILi64EEESH_EEENS_6half_tENS5_IJlSC_lEEESJ_SK_NS4_8TiledMMAINS4_8MMA_AtomIJNS4_4SM904GMMA25MMA_64x64x16_F32F16F16_SSILNSO_5MajorE0ELSQ_0ELNSO_7ScaleInE1ELSR_1EEEEEENS4_6LayoutISD_NS5_IJSC_NSA_ILi0EEESV_EEEEENS5_IJNS4_10UnderscoreESY_SY_EEEEENS4_13SM90_TMA_LOADENS4_14ComposedLayoutINS4_7SwizzleILi3ELi4ELi3EEENS4_18smem_ptr_flag_bitsILi16EEENSU_INS5_IJNSA_ILi8EEESH_EEENS5_IJSH_SC_EEEEEEEvNS4_8identityENS4_23SM90_TMA_LOAD_MULTICASTES1B_vS1C_EENS_8epilogue10collective6detail29Sm90TmaWarpSpecializedAdapterINS1G_15DefaultEpilogueISJ_SK_SK_NS1F_6thread17LinearCombinationISJ_Li1EffLNS1K_9ScaleType4KindE0ELNS_15FloatRoundStyleE2ESJ_EENS1_15EpilogueDefaultEEEEEvvEEEEvNT_6ParamsE --------------------------
	.section	.nv.shared._ZN7cutlass13device_kernelINS_4gemm6kernel13GemmUniversalIN4cute5tupleIJiiiiEEENS1_10collective13CollectiveMmaINS1_34MainloopSm90TmaGmmaWarpSpecializedILi5ENS5_IJNS4_1CILi2EEENSA_ILi1EEESC_EEENS1_35KernelTmaWarpSpecializedCooperativeEEENS5_IJNSA_ILi256EEENSA_ILi64EEESH_EEENS_6half_tENS5_IJlSC_lEEESJ_SK_NS4_8TiledMMAINS4_8MMA_AtomIJNS4_4SM904GMMA25MMA_64x64x16_F32F16F16_SSILNSO_5MajorE0ELSQ_0ELNSO_7ScaleInE1ELSR_1EEEEEENS4_6LayoutISD_NS5_IJSC_NSA_ILi0EEESV_EEEEENS5_IJNS4_10UnderscoreESY_SY_EEEEENS4_13SM90_TMA_LOADENS4_14ComposedLayoutINS4_7SwizzleILi3ELi4ELi3EEENS4_18smem_ptr_flag_bitsILi16EEENSU_INS5_IJNSA_ILi8EEESH_EEENS5_IJSH_SC_EEEEEEEvNS4_8identityENS4_23SM90_TMA_LOAD_MULTICASTES1B_vS1C_EENS_8epilogue10collective6detail29Sm90TmaWarpSpecializedAdapterINS1G_15DefaultEpilogueISJ_SK_SK_NS1F_6thread17LinearCombinationISJ_Li1EffLNS1K_9ScaleType4KindE0ELNS_15FloatRoundStyleE2ESJ_EENS1_15EpilogueDefaultEEEEEvvEEEEvNT_6ParamsE,"aw",@nobits
	.sectionflags	@""
	.align	16
	.zero		1024


//--------------------- .nv.shared.reserved.0     --------------------------
	.section	.nv.shared.reserved.0,"aw",@nobits
	.weak		__nv_reservedSMEM_offset_0_alias
	.size		__nv_reservedSMEM_offset_0_alias, 0, 0
	.other		__nv_reservedSMEM_offset_0_alias,@"STO_CUDA_RESERVED_SHARED STV_DEFAULT"
__nv_reservedSMEM_offset_0_alias:
	.zero		0


//--------------------- .nv.global                --------------------------
	.section	.nv.global,"aw",@nobits
.nv.global:
	.type		_ZN39_INTERNAL_b99c8290_4_k_cu_7704e551_34324cute1_E,@object
	.size		_ZN39_INTERNAL_b99c8290_4_k_cu_7704e551_34324cute1_E,(_ZN39_INTERNAL_b99c8290_4_k_cu_7704e551_34324cuda3std3__45__cpo6cbeginE - _ZN39_INTERNAL_b99c8290_4_k_cu_7704e551_34324cute1_E)
_ZN39_INTERNAL_b99c8290_4_k_cu_7704e551_34324cute1_E:
	.zero		1
	.type		_ZN39_INTERNAL_b99c8290_4_k_cu_7704e551_34324cuda3std3__45__cpo6cbeginE,@object
	.size		_ZN39_INTERNAL_b99c8290_4_k_cu_7704e551_34324cuda3std3__45__cpo6cbeginE,(_ZN39_INTERNAL_b99c8290_4_k_cu_7704e551_34324cuda3std3__48in_placeE - _ZN39_INTERNAL_b99c8290_4_k_cu_7704e551_34324cuda3std3__45__cpo6cbeginE)
_ZN39_INTERNAL_b99c8290_4_k_cu_7704e551_34324cuda3std3__45__cpo6cbeginE:
	.zero		1
	.type		_ZN39_INTERNAL_b99c8290_4_k_cu_7704e551_34324cuda3std3__48in_placeE,@object
	.size		_ZN39_INTERNAL_b99c8290_4_k_cu_7704e551_34324cuda3std3__48in_placeE,(_ZN39_INTERNAL_b99c8290_4_k_cu_7704e551_34324cuda3std6ranges3__45__cpo9iter_moveE - _ZN39_INTERNAL_b99c8290_4_k_cu_7704e551_34324cuda3std3__48in_placeE)
_ZN39_INTERNAL_b99c8290_4_k_cu_7704e551_34324cuda3std3__48in_placeE:
	.zero		1
	.type		_ZN39_INTERNAL_b99c8290_4_k_cu_7704e551_34324cuda3std6ranges3__45__cpo9iter_moveE,@object
	.size		_ZN39_INTERNAL_b99c8290_4_k_cu_7704e551_34324cuda3std6ranges3__45__cpo9iter_moveE,(_ZN39_INTERNAL_b99c8290_4_k_cu_7704e551_34324cuda3std3__45__cpo5beginE - _ZN39_INTERNAL_b99c8290_4_k_cu_7704e551_34324cuda3std6ranges3__45__cpo9iter_moveE)
_ZN39_INTERNAL_b99c8290_4_k_cu_7704e551_34324cuda3std6ranges3__45__cpo9iter_moveE:
	.zero		1
	.type		_ZN39_INTERNAL_b99c8290_4_k_cu_7704e551_34324cuda3std3__45__cpo5beginE,@object
	.size		_ZN39_INTERNAL_b99c8290_4_k_cu_7704e551_34324cuda3std3__45__cpo5beginE,(_ZN39_INTERNAL_b99c8290_4_k_cu_7704e551_34324cuda3std3__441_GLOBAL__N__b99c8290_4_k_cu_7704e551_34326ignoreE - _ZN39_INTERNAL_b99c8290_4_k_cu_7704e551_34324cuda3std3__45__cpo5beginE)
_ZN39_INTERNAL_b99c8290_4_k_cu_7704e551_34324cuda3std3__45__cpo5beginE:
	.zero		1
	.type		_ZN39_INTERNAL_b99c8290_4_k_cu_7704e551_34324cuda3std3__441_GLOBAL__N__b99c8290_4_k_cu_7704e551_34326ignoreE,@object
	.size		_ZN39_INTERNAL_b99c8290_4_k_cu_7704e551_34324cuda3std3__441_GLOBAL__N__b99c8290_4_k_cu_7704e551_34326ignoreE,(_ZN39_INTERNAL_b99c8290_4_k_cu_7704e551_34324cute7productE - _ZN39_INTERNAL_b99c8290_4_k_cu_7704e551_34324cuda3std3__441_GLOBAL__N__b99c8290_4_k_cu_7704e551_34326ignoreE)
_ZN39_INTERNAL_b99c8290_4_k_cu_7704e551_34324cuda3std3__441_GLOBAL__N__b99c8290_4_k_cu_7704e551_34326ignoreE:
	.zero		1
	.type		_ZN39_INTERNAL_b99c8290_4_k_cu_7704e551_34324cute7productE,@object
	.size		_ZN39_INTERNAL_b99c8290_4_k_cu_7704e551_34324cute7productE,(_ZN39_INTERNAL_b99c8290_4_k_cu_7704e551_34324cuda3std3__45__cpo3endE - _ZN39_INTERNAL_b99c8290_4_k_cu_7704e551_34324cute7productE)
_ZN39_INTERNAL_b99c8290_4_k_cu_7704e551_34324cute7productE:
	.zero		1
	.type		_ZN39_INTERNAL_b99c8290_4_k_cu_7704e551_34324cuda3std3__45__cpo3endE,@object
	.size		_ZN39_INTERNAL_b99c8290_4_k_cu_7704e551_34324cuda3std3__45__cpo3endE,(_ZN39_INTERNAL_b99c8290_4_k_cu_7704e551_34324cuda3std3__419piecewise_constructE - _ZN39_INTERNAL_b99c8290_4_k_cu_7704e551_34324cuda3std3__45__cpo3endE)
_ZN39_INTERNAL_b99c8290_4_k_cu_7704e551_34324cuda3std3__45__cpo3endE:
	.zero		1
	.type		_ZN39_INTERNAL_b99c8290_4_k_cu_7704e551_34324cuda3std3__419piecewise_constructE,@object
	.size		_ZN39_INTERNAL_b99c8290_4_k_cu_7704e551_34324cuda3std3__419piecewise_constructE,(_ZN39_INTERNAL_b99c8290_4_k_cu_7704e551_34324cuda3std3__45__cpo4cendE - _ZN39_INTERNAL_b99c8290_4_k_cu_7704e551_34324cuda3std3__419piecewise_constructE)
_ZN39_INTERNAL_b99c8290_4_k_cu_7704e551_34324cuda3std3__419piecewise_constructE:
	.zero		1
	.type		_ZN39_INTERNAL_b99c8290_4_k_cu_7704e551_34324cuda3std3__45__cpo4cendE,@object
	.size		_ZN39_INTERNAL_b99c8290_4_k_cu_7704e551_34324cuda3std3__45__cpo4cendE,(_ZN39_INTERNAL_b99c8290_4_k_cu_7704e551_34324cuda3std6ranges3__45__cpo4swapE - _ZN39_INTERNAL_b99c8290_4_k_cu_7704e551_34324cuda3std3__45__cpo4cendE)
_ZN39_INTERNAL_b99c8290_4_k_cu_7704e551_34324cuda3std3__45__cpo4cendE:
	.zero		1
	.type		_ZN39_INTERNAL_b99c8290_4_k_cu_7704e551_34324cuda3std6ranges3__45__cpo4swapE,@object
	.size		_ZN39_INTERNAL_b99c8290_4_k_cu_7704e551_34324cuda3std6ranges3__45__cpo4swapE,(.L_8 - _ZN39_INTERNAL_b99c8290_4_k_cu_7704e551_34324cuda3std6ranges3__45__cpo4swapE)
_ZN39_INTERNAL_b99c8290_4_k_cu_7704e551_34324cuda3std6ranges3__45__cpo4swapE:
	.zero		1
.L_8:


//--------------------- .nv.constant0._ZN7cutlass13device_kernelINS_4gemm6kernel13GemmUniversalIN4cute5tupleIJiiiiEEENS1_10collective13CollectiveMmaINS1_34MainloopSm90TmaGmmaWarpSpecializedILi5ENS5_IJNS4_1CILi2EEENSA_ILi1EEESC_EEENS1_35KernelTmaWarpSpecializedCooperativeEEENS5_IJNSA_ILi256EEENSA_ILi64EEESH_EEENS_6half_tENS5_IJlSC_lEEESJ_SK_NS4_8TiledMMAINS4_8MMA_AtomIJNS4_4SM904GMMA25MMA_64x64x16_F32F16F16_SSILNSO_5MajorE0ELSQ_0ELNSO_7ScaleInE1ELSR_1EEEEEENS4_6LayoutISD_NS5_IJSC_NSA_ILi0EEESV_EEEEENS5_IJNS4_10UnderscoreESY_SY_EEEEENS4_13SM90_TMA_LOADENS4_14ComposedLayoutINS4_7SwizzleILi3ELi4ELi3EEENS4_18smem_ptr_flag_bitsILi16EEENSU_INS5_IJNSA_ILi8EEESH_EEENS5_IJSH_SC_EEEEEEEvNS4_8identityENS4_23SM90_TMA_LOAD_MULTICASTES1B_vS1C_EENS_8epilogue10collective6detail29Sm90TmaWarpSpecializedAdapterINS1G_15DefaultEpilogueISJ_SK_SK_NS1F_6thread17LinearCombinationISJ_Li1EffLNS1K_9ScaleType4KindE0ELNS_15FloatRoundStyleE2ESJ_EENS1_15EpilogueDefaultEEEEEvvEEEEvNT_6ParamsE --------------------------
	.section	.nv.constant0._ZN7cutlass13device_kernelINS_4gemm6kernel13GemmUniversalIN4cute5tupleIJiiiiEEENS1_10collective13CollectiveMmaINS1_34MainloopSm90TmaGmmaWarpSpecializedILi5ENS5_IJNS4_1CILi2EEENSA_ILi1EEESC_EEENS1_35KernelTmaWarpSpecializedCooperativeEEENS5_IJNSA_ILi256EEENSA_ILi64EEESH_EEENS_6half_tENS5_IJlSC_lEEESJ_SK_NS4_8TiledMMAINS4_8MMA_AtomIJNS4_4SM904GMMA25MMA_64x64x16_F32F16F16_SSILNSO_5MajorE0ELSQ_0ELNSO_7ScaleInE1ELSR_1EEEEEENS4_6LayoutISD_NS5_IJSC_NSA_ILi0EEESV_EEEEENS5_IJNS4_10UnderscoreESY_SY_EEEEENS4_13SM90_TMA_LOADENS4_14ComposedLayoutINS4_7SwizzleILi3ELi4ELi3EEENS4_18smem_ptr_flag_bitsILi16EEENSU_INS5_IJNSA_ILi8EEESH_EEENS5_IJSH_SC_EEEEEEEvNS4_8identityENS4_23SM90_TMA_LOAD_MULTICASTES1B_vS1C_EENS_8epilogue10collective6detail29Sm90TmaWarpSpecializedAdapterINS1G_15DefaultEpilogueISJ_SK_SK_NS1F_6thread17LinearCombinationISJ_Li1EffLNS1K_9ScaleType4KindE0ELNS_15FloatRoundStyleE2ESJ_EENS1_15EpilogueDefaultEEEEEvvEEEEvNT_6ParamsE,"a",@progbits
	.sectionflags	@""
	.align	4
.nv.constant0._ZN7cutlass13device_kernelINS_4gemm6kernel13GemmUniversalIN4cute5tupleIJiiiiEEENS1_10collective13CollectiveMmaINS1_34MainloopSm90TmaGmmaWarpSpecializedILi5ENS5_IJNS4_1CILi2EEENSA_ILi1EEESC_EEENS1_35KernelTmaWarpSpecializedCooperativeEEENS5_IJNSA_ILi256EEENSA_ILi64EEESH_EEENS_6half_tENS5_IJlSC_lEEESJ_SK_NS4_8TiledMMAINS4_8MMA_AtomIJNS4_4SM904GMMA25MMA_64x64x16_F32F16F16_SSILNSO_5MajorE0ELSQ_0ELNSO_7ScaleInE1ELSR_1EEEEEENS4_6LayoutISD_NS5_IJSC_NSA_ILi0EEESV_EEEEENS5_IJNS4_10UnderscoreESY_SY_EEEEENS4_13SM90_TMA_LOADENS4_14ComposedLayoutINS4_7SwizzleILi3ELi4ELi3EEENS4_18smem_ptr_flag_bitsILi16EEENSU_INS5_IJNSA_ILi8EEESH_EEENS5_IJSH_SC_EEEEEEEvNS4_8identityENS4_23SM90_TMA_LOAD_MULTICASTES1B_vS1C_EENS_8epilogue10collective6detail29Sm90TmaWarpSpecializedAdapterINS1G_15DefaultEpilogueISJ_SK_SK_NS1F_6thread17LinearCombinationISJ_Li1EffLNS1K_9ScaleType4KindE0ELNS_15FloatRoundStyleE2ESJ_EENS1_15EpilogueDefaultEEEEEvvEEEEvNT_6ParamsE:
	.zero		1664


//--------------------- SYMBOLS --------------------------

	.type		.nv.reservedSmem.offset0,@object
	.size		.nv.reservedSmem.offset0,0x4
	.type		__assertfail,@function
